//
// Generated by NVIDIA NVVM Compiler
//
// Compiler Build ID: CL-36424714
// Cuda compilation tools, release 13.0, V13.0.88
// Based on NVVM 20.0.0
//

.version 9.0
.target sm_100
.address_size 64

	// .globl	_Z14initializationPjPb
.extern .shared .align 16 .b8 shared_mem[];

.visible .entry _Z14initializationPjPb(
	.param .u64 .ptr .align 1 _Z14initializationPjPb_param_0,
	.param .u64 .ptr .align 1 _Z14initializationPjPb_param_1
)
{
	.reg .pred 	%p<2>;
	.reg .b16 	%rs<2>;
	.reg .b32 	%r<6>;
	.reg .b64 	%rd<7>;

	ld.param.u64 	%rd2, [_Z14initializationPjPb_param_0];
	ld.param.u64 	%rd1, [_Z14initializationPjPb_param_1];
	cvta.to.global.u64 	%rd3, %rd2;
	mov.u32 	%r1, %ntid.x;
	mov.u32 	%r2, %ctaid.x;
	mov.u32 	%r3, %tid.x;
	mad.lo.s32 	%r4, %r1, %r2, %r3;
	mul.wide.u32 	%rd4, %r4, 4;
	add.s64 	%rd5, %rd3, %rd4;
	mov.b32 	%r5, 1;
	st.global.u32 	[%rd5], %r5;
	setp.ne.s32 	%p1, %r3, 0;
	@%p1 bra 	$L__BB0_2;
	cvta.to.global.u64 	%rd6, %rd1;
	mov.b16 	%rs1, 1;
	st.global.u8 	[%rd6], %rs1;
$L__BB0_2:
	ret;

}
	// .globl	_Z7kernel1Pj
.visible .entry _Z7kernel1Pj(
	.param .u64 .ptr .align 1 _Z7kernel1Pj_param_0
)
{
	.reg .pred 	%p<11>;
	.reg .b32 	%r<90>;
	.reg .b64 	%rd<45>;

	ld.param.u64 	%rd26, [_Z7kernel1Pj_param_0];
	cvta.to.global.u64 	%rd1, %rd26;
	mov.u32 	%r17, %ntid.x;
	mov.u32 	%r18, %ctaid.x;
	mul.lo.s32 	%r19, %r17, %r18;
	cvt.u64.u32 	%rd2, %r19;
	cvt.u64.u32 	%rd3, %r17;
	and.b64  	%rd4, %rd3, 15;
	add.s64 	%rd5, %rd4, -1;
	and.b64  	%rd6, %rd3, 7;
	add.s64 	%rd7, %rd6, -1;
	and.b64  	%rd8, %rd3, 2032;
	and.b64  	%rd9, %rd3, 3;
	mul.wide.u32 	%rd27, %r19, 4;
	add.s64 	%rd28, %rd27, %rd1;
	add.s64 	%rd10, %rd28, 32;
	mov.b32 	%r89, 0;
	mov.b64 	%rd38, 0;
	cvt.u32.u64 	%r21, %rd3;
$L__BB1_1:
	setp.lt.u32 	%p1, %r21, 16;
	mov.u64 	%rd42, %rd2;
	@%p1 bra 	$L__BB1_4;
	mov.u64 	%rd39, %rd10;
	mov.u64 	%rd40, %rd8;
	mov.u64 	%rd42, %rd2;
$L__BB1_3:
	.pragma "nounroll";
	ld.global.u32 	%r22, [%rd39+-32];
	add.s32 	%r23, %r22, %r89;
	ld.global.u32 	%r24, [%rd39+-28];
	add.s32 	%r25, %r24, %r23;
	ld.global.u32 	%r26, [%rd39+-24];
	add.s32 	%r27, %r26, %r25;
	ld.global.u32 	%r28, [%rd39+-20];
	add.s32 	%r29, %r28, %r27;
	ld.global.u32 	%r30, [%rd39+-16];
	add.s32 	%r31, %r30, %r29;
	ld.global.u32 	%r32, [%rd39+-12];
	add.s32 	%r33, %r32, %r31;
	ld.global.u32 	%r34, [%rd39+-8];
	add.s32 	%r35, %r34, %r33;
	ld.global.u32 	%r36, [%rd39+-4];
	add.s32 	%r37, %r36, %r35;
	ld.global.u32 	%r38, [%rd39];
	add.s32 	%r39, %r38, %r37;
	ld.global.u32 	%r40, [%rd39+4];
	add.s32 	%r41, %r40, %r39;
	ld.global.u32 	%r42, [%rd39+8];
	add.s32 	%r43, %r42, %r41;
	ld.global.u32 	%r44, [%rd39+12];
	add.s32 	%r45, %r44, %r43;
	ld.global.u32 	%r46, [%rd39+16];
	add.s32 	%r47, %r46, %r45;
	ld.global.u32 	%r48, [%rd39+20];
	add.s32 	%r49, %r48, %r47;
	ld.global.u32 	%r50, [%rd39+24];
	add.s32 	%r51, %r50, %r49;
	ld.global.u32 	%r52, [%rd39+28];
	add.s32 	%r89, %r52, %r51;
	add.s64 	%rd42, %rd42, 16;
	add.s64 	%rd40, %rd40, -16;
	add.s64 	%rd39, %rd39, 64;
	setp.ne.s64 	%p2, %rd40, 0;
	@%p2 bra 	$L__BB1_3;
$L__BB1_4:
	setp.eq.s64 	%p3, %rd4, 0;
	@%p3 bra 	$L__BB1_14;
	setp.lt.u64 	%p4, %rd5, 7;
	@%p4 bra 	$L__BB1_7;
	shl.b64 	%rd29, %rd42, 2;
	add.s64 	%rd30, %rd1, %rd29;
	ld.global.u32 	%r54, [%rd30];
	add.s32 	%r55, %r54, %r89;
	ld.global.u32 	%r56, [%rd30+4];
	add.s32 	%r57, %r56, %r55;
	ld.global.u32 	%r58, [%rd30+8];
	add.s32 	%r59, %r58, %r57;
	ld.global.u32 	%r60, [%rd30+12];
	add.s32 	%r61, %r60, %r59;
	ld.global.u32 	%r62, [%rd30+16];
	add.s32 	%r63, %r62, %r61;
	ld.global.u32 	%r64, [%rd30+20];
	add.s32 	%r65, %r64, %r63;
	ld.global.u32 	%r66, [%rd30+24];
	add.s32 	%r67, %r66, %r65;
	ld.global.u32 	%r68, [%rd30+28];
	add.s32 	%r89, %r68, %r67;
	add.s64 	%rd42, %rd42, 8;
$L__BB1_7:
	setp.eq.s64 	%p5, %rd6, 0;
	@%p5 bra 	$L__BB1_14;
	setp.lt.u64 	%p6, %rd7, 3;
	@%p6 bra 	$L__BB1_10;
	shl.b64 	%rd31, %rd42, 2;
	add.s64 	%rd32, %rd1, %rd31;
	ld.global.u32 	%r70, [%rd32];
	add.s32 	%r71, %r70, %r89;
	ld.global.u32 	%r72, [%rd32+4];
	add.s32 	%r73, %r72, %r71;
	ld.global.u32 	%r74, [%rd32+8];
	add.s32 	%r75, %r74, %r73;
	ld.global.u32 	%r76, [%rd32+12];
	add.s32 	%r89, %r76, %r75;
	add.s64 	%rd42, %rd42, 4;
$L__BB1_10:
	setp.eq.s64 	%p7, %rd9, 0;
	@%p7 bra 	$L__BB1_14;
	setp.eq.s64 	%p8, %rd9, 1;
	shl.b64 	%rd33, %rd42, 2;
	add.s64 	%rd23, %rd1, %rd33;
	ld.global.u32 	%r77, [%rd23];
	add.s32 	%r89, %r77, %r89;
	@%p8 bra 	$L__BB1_14;
	setp.eq.s64 	%p9, %rd9, 2;
	ld.global.u32 	%r78, [%rd23+4];
	add.s32 	%r89, %r78, %r89;
	@%p9 bra 	$L__BB1_14;
	ld.global.u32 	%r79, [%rd23+8];
	add.s32 	%r89, %r79, %r89;
$L__BB1_14:
	add.s64 	%rd38, %rd38, 1;
	setp.ne.s64 	%p10, %rd38, %rd3;
	@%p10 bra 	$L__BB1_1;
	bar.sync 	0;
	mov.u32 	%r80, %tid.x;
	cvt.u64.u32 	%rd34, %r80;
	add.s64 	%rd35, %rd2, %rd34;
	shl.b64 	%rd36, %rd35, 2;
	add.s64 	%rd37, %rd1, %rd36;
	st.global.u32 	[%rd37], %r89;
	ret;

}
	// .globl	_Z7kernel2Pj
.visible .entry _Z7kernel2Pj(
	.param .u64 .ptr .align 1 _Z7kernel2Pj_param_0
)
{
	.reg .pred 	%p<11>;
	.reg .b32 	%r<95>;
	.reg .b64 	%rd<46>;

	ld.param.u64 	%rd21, [_Z7kernel2Pj_param_0];
	cvta.to.global.u64 	%rd1, %rd21;
	mov.u32 	%r21, %ntid.x;
	mov.u32 	%r22, %ctaid.x;
	mul.lo.s32 	%r23, %r21, %r22;
	cvt.u64.u32 	%rd2, %r23;
	cvt.u64.u32 	%rd3, %r21;
	add.s64 	%rd4, %rd2, %rd3;
	and.b32  	%r24, %r21, 15;
	and.b32  	%r1, %r21, 7;
	and.b64  	%rd5, %rd3, 15;
	and.b64  	%rd6, %rd3, 2032;
	add.s32 	%r2, %r24, -1;
	and.b32  	%r3, %r21, 3;
	add.s32 	%r4, %r1, -1;
	shl.b64 	%rd22, %rd4, 2;
	add.s64 	%rd23, %rd22, %rd1;
	add.s64 	%rd7, %rd23, -32;
	mov.b32 	%r94, 0;
	mov.b64 	%rd40, 0;
$L__BB2_1:
	cvt.u32.u64 	%r26, %rd3;
	setp.lt.u32 	%p1, %r26, 16;
	mov.b64 	%rd44, 0;
	@%p1 bra 	$L__BB2_4;
	mov.u64 	%rd41, %rd7;
	mov.u64 	%rd42, %rd6;
$L__BB2_3:
	.pragma "nounroll";
	ld.global.u32 	%r27, [%rd41+28];
	add.s32 	%r28, %r27, %r94;
	ld.global.u32 	%r29, [%rd41+24];
	add.s32 	%r30, %r29, %r28;
	ld.global.u32 	%r31, [%rd41+20];
	add.s32 	%r32, %r31, %r30;
	ld.global.u32 	%r33, [%rd41+16];
	add.s32 	%r34, %r33, %r32;
	ld.global.u32 	%r35, [%rd41+12];
	add.s32 	%r36, %r35, %r34;
	ld.global.u32 	%r37, [%rd41+8];
	add.s32 	%r38, %r37, %r36;
	ld.global.u32 	%r39, [%rd41+4];
	add.s32 	%r40, %r39, %r38;
	ld.global.u32 	%r41, [%rd41];
	add.s32 	%r42, %r41, %r40;
	ld.global.u32 	%r43, [%rd41+-4];
	add.s32 	%r44, %r43, %r42;
	ld.global.u32 	%r45, [%rd41+-8];
	add.s32 	%r46, %r45, %r44;
	ld.global.u32 	%r47, [%rd41+-12];
	add.s32 	%r48, %r47, %r46;
	ld.global.u32 	%r49, [%rd41+-16];
	add.s32 	%r50, %r49, %r48;
	ld.global.u32 	%r51, [%rd41+-20];
	add.s32 	%r52, %r51, %r50;
	ld.global.u32 	%r53, [%rd41+-24];
	add.s32 	%r54, %r53, %r52;
	ld.global.u32 	%r55, [%rd41+-28];
	add.s32 	%r56, %r55, %r54;
	ld.global.u32 	%r57, [%rd41+-32];
	add.s32 	%r94, %r57, %r56;
	add.s64 	%rd42, %rd42, -16;
	add.s64 	%rd41, %rd41, -64;
	setp.ne.s64 	%p2, %rd42, 0;
	mov.u64 	%rd44, %rd6;
	@%p2 bra 	$L__BB2_3;
$L__BB2_4:
	setp.eq.s64 	%p3, %rd5, 0;
	@%p3 bra 	$L__BB2_14;
	setp.lt.u32 	%p4, %r2, 7;
	@%p4 bra 	$L__BB2_7;
	not.b64 	%rd25, %rd44;
	add.s64 	%rd26, %rd4, %rd25;
	shl.b64 	%rd27, %rd26, 2;
	add.s64 	%rd28, %rd1, %rd27;
	ld.global.u32 	%r59, [%rd28];
	add.s32 	%r60, %r59, %r94;
	ld.global.u32 	%r61, [%rd28+-4];
	add.s32 	%r62, %r61, %r60;
	ld.global.u32 	%r63, [%rd28+-8];
	add.s32 	%r64, %r63, %r62;
	ld.global.u32 	%r65, [%rd28+-12];
	add.s32 	%r66, %r65, %r64;
	ld.global.u32 	%r67, [%rd28+-16];
	add.s32 	%r68, %r67, %r66;
	ld.global.u32 	%r69, [%rd28+-20];
	add.s32 	%r70, %r69, %r68;
	ld.global.u32 	%r71, [%rd28+-24];
	add.s32 	%r72, %r71, %r70;
	ld.global.u32 	%r73, [%rd28+-28];
	add.s32 	%r94, %r73, %r72;
	add.s64 	%rd44, %rd44, 8;
$L__BB2_7:
	setp.eq.s32 	%p5, %r1, 0;
	@%p5 bra 	$L__BB2_14;
	setp.lt.u32 	%p6, %r4, 3;
	@%p6 bra 	$L__BB2_10;
	not.b64 	%rd29, %rd44;
	add.s64 	%rd30, %rd4, %rd29;
	shl.b64 	%rd31, %rd30, 2;
	add.s64 	%rd32, %rd1, %rd31;
	ld.global.u32 	%r75, [%rd32];
	add.s32 	%r76, %r75, %r94;
	ld.global.u32 	%r77, [%rd32+-4];
	add.s32 	%r78, %r77, %r76;
	ld.global.u32 	%r79, [%rd32+-8];
	add.s32 	%r80, %r79, %r78;
	ld.global.u32 	%r81, [%rd32+-12];
	add.s32 	%r94, %r81, %r80;
	add.s64 	%rd44, %rd44, 4;
$L__BB2_10:
	setp.eq.s32 	%p7, %r3, 0;
	@%p7 bra 	$L__BB2_14;
	setp.eq.s32 	%p8, %r3, 1;
	not.b64 	%rd33, %rd44;
	add.s64 	%rd34, %rd4, %rd33;
	shl.b64 	%rd35, %rd34, 2;
	add.s64 	%rd18, %rd1, %rd35;
	ld.global.u32 	%r82, [%rd18];
	add.s32 	%r94, %r82, %r94;
	@%p8 bra 	$L__BB2_14;
	setp.eq.s32 	%p9, %r3, 2;
	ld.global.u32 	%r83, [%rd18+-4];
	add.s32 	%r94, %r83, %r94;
	@%p9 bra 	$L__BB2_14;
	ld.global.u32 	%r84, [%rd18+-8];
	add.s32 	%r94, %r84, %r94;
$L__BB2_14:
	add.s64 	%rd40, %rd40, 1;
	setp.ne.s64 	%p10, %rd40, %rd3;
	@%p10 bra 	$L__BB2_1;
	bar.sync 	0;
	mov.u32 	%r85, %tid.x;
	cvt.u64.u32 	%rd36, %r85;
	add.s64 	%rd37, %rd2, %rd36;
	shl.b64 	%rd38, %rd37, 2;
	add.s64 	%rd39, %rd1, %rd38;
	st.global.u32 	[%rd39], %r94;
	ret;

}
	// .globl	_Z7kernel3Pj
.visible .entry _Z7kernel3Pj(
	.param .u64 .ptr .align 1 _Z7kernel3Pj_param_0
)
{
	.reg .pred 	%p<22>;
	.reg .b16 	%rs<8>;
	.reg .b32 	%r<172>;
	.reg .b64 	%rd<89>;

	ld.param.u64 	%rd44, [_Z7kernel3Pj_param_0];
	cvta.to.global.u64 	%rd1, %rd44;
	mov.u32 	%r32, %ntid.x;
	mov.u32 	%r33, %ctaid.x;
	mul.lo.s32 	%r34, %r32, %r33;
	cvt.u64.u32 	%rd2, %r34;
	mov.u32 	%r1, %tid.x;
	cvt.u64.u32 	%rd45, %r1;
	add.s64 	%rd3, %rd2, %rd45;
	cvt.u64.u32 	%rd46, %r32;
	add.s64 	%rd47, %rd2, %rd46;
	add.s64 	%rd48, %rd3, 1;
	max.u64 	%rd49, %rd48, %rd47;
	sub.s64 	%rd50, %rd49, %rd3;
	cvt.u16.u64 	%rs1, %rd49;
	cvt.u16.u32 	%rs2, %r1;
	cvt.u16.u32 	%rs3, %r34;
	add.s16 	%rs4, %rs2, %rs3;
	sub.s16 	%rs5, %rs1, %rs4;
	cvt.u64.u16 	%rd51, %rs5;
	and.b64  	%rd52, %rd51, 15;
	add.s64 	%rd4, %rd52, -1;
	and.b64  	%rd11, %rd51, 7;
	add.s64 	%rd5, %rd11, -1;
	add.s64 	%rd53, %rd2, 1;
	max.u64 	%rd54, %rd3, %rd53;
	sub.s64 	%rd55, %rd54, %rd2;
	cvt.u16.u64 	%rs6, %rd54;
	sub.s16 	%rs7, %rs6, %rs3;
	cvt.u64.u16 	%rd56, %rs7;
	and.b64  	%rd57, %rd56, 15;
	add.s64 	%rd6, %rd57, -1;
	and.b64  	%rd16, %rd56, 7;
	add.s64 	%rd7, %rd16, -1;
	and.b64  	%rd8, %rd50, 15;
	sub.s64 	%rd58, %rd45, %rd49;
	add.s64 	%rd9, %rd58, %rd2;
	and.b64  	%rd10, %rd50, -16;
	and.b64  	%rd12, %rd51, 3;
	and.b64  	%rd13, %rd55, 15;
	sub.s64 	%rd14, %rd2, %rd54;
	and.b64  	%rd15, %rd55, -16;
	and.b64  	%rd17, %rd56, 3;
	mov.b32 	%r171, 0;
	mov.b64 	%rd77, 0;
$L__BB3_1:
	setp.ge.u32 	%p1, %r1, %r32;
	@%p1 bra 	$L__BB3_15;
	setp.gt.u64 	%p2, %rd9, -16;
	mov.u64 	%rd83, %rd3;
	@%p2 bra 	$L__BB3_5;
	shl.b64 	%rd59, %rd3, 2;
	add.s64 	%rd60, %rd59, %rd1;
	add.s64 	%rd81, %rd60, 32;
	mov.u64 	%rd82, %rd10;
	mov.u64 	%rd83, %rd3;
$L__BB3_4:
	.pragma "nounroll";
	ld.global.u32 	%r37, [%rd81+-32];
	add.s32 	%r38, %r37, %r171;
	ld.global.u32 	%r39, [%rd81+-28];
	add.s32 	%r40, %r39, %r38;
	ld.global.u32 	%r41, [%rd81+-24];
	add.s32 	%r42, %r41, %r40;
	ld.global.u32 	%r43, [%rd81+-20];
	add.s32 	%r44, %r43, %r42;
	ld.global.u32 	%r45, [%rd81+-16];
	add.s32 	%r46, %r45, %r44;
	ld.global.u32 	%r47, [%rd81+-12];
	add.s32 	%r48, %r47, %r46;
	ld.global.u32 	%r49, [%rd81+-8];
	add.s32 	%r50, %r49, %r48;
	ld.global.u32 	%r51, [%rd81+-4];
	add.s32 	%r52, %r51, %r50;
	ld.global.u32 	%r53, [%rd81];
	add.s32 	%r54, %r53, %r52;
	ld.global.u32 	%r55, [%rd81+4];
	add.s32 	%r56, %r55, %r54;
	ld.global.u32 	%r57, [%rd81+8];
	add.s32 	%r58, %r57, %r56;
	ld.global.u32 	%r59, [%rd81+12];
	add.s32 	%r60, %r59, %r58;
	ld.global.u32 	%r61, [%rd81+16];
	add.s32 	%r62, %r61, %r60;
	ld.global.u32 	%r63, [%rd81+20];
	add.s32 	%r64, %r63, %r62;
	ld.global.u32 	%r65, [%rd81+24];
	add.s32 	%r66, %r65, %r64;
	ld.global.u32 	%r67, [%rd81+28];
	add.s32 	%r171, %r67, %r66;
	add.s64 	%rd83, %rd83, 16;
	add.s64 	%rd82, %rd82, -16;
	add.s64 	%rd81, %rd81, 64;
	setp.eq.s64 	%p3, %rd82, 0;
	@%p3 bra 	$L__BB3_5;
	bra.uni 	$L__BB3_4;
$L__BB3_5:
	setp.eq.s64 	%p4, %rd8, 0;
	@%p4 bra 	$L__BB3_15;
	setp.lt.u64 	%p5, %rd4, 7;
	@%p5 bra 	$L__BB3_8;
	shl.b64 	%rd61, %rd83, 2;
	add.s64 	%rd62, %rd1, %rd61;
	ld.global.u32 	%r69, [%rd62];
	add.s32 	%r70, %r69, %r171;
	ld.global.u32 	%r71, [%rd62+4];
	add.s32 	%r72, %r71, %r70;
	ld.global.u32 	%r73, [%rd62+8];
	add.s32 	%r74, %r73, %r72;
	ld.global.u32 	%r75, [%rd62+12];
	add.s32 	%r76, %r75, %r74;
	ld.global.u32 	%r77, [%rd62+16];
	add.s32 	%r78, %r77, %r76;
	ld.global.u32 	%r79, [%rd62+20];
	add.s32 	%r80, %r79, %r78;
	ld.global.u32 	%r81, [%rd62+24];
	add.s32 	%r82, %r81, %r80;
	ld.global.u32 	%r83, [%rd62+28];
	add.s32 	%r171, %r83, %r82;
	add.s64 	%rd83, %rd83, 8;
$L__BB3_8:
	setp.eq.s64 	%p6, %rd11, 0;
	@%p6 bra 	$L__BB3_15;
	setp.lt.u64 	%p7, %rd5, 3;
	@%p7 bra 	$L__BB3_11;
	shl.b64 	%rd63, %rd83, 2;
	add.s64 	%rd64, %rd1, %rd63;
	ld.global.u32 	%r85, [%rd64];
	add.s32 	%r86, %r85, %r171;
	ld.global.u32 	%r87, [%rd64+4];
	add.s32 	%r88, %r87, %r86;
	ld.global.u32 	%r89, [%rd64+8];
	add.s32 	%r90, %r89, %r88;
	ld.global.u32 	%r91, [%rd64+12];
	add.s32 	%r171, %r91, %r90;
	add.s64 	%rd83, %rd83, 4;
$L__BB3_11:
	setp.eq.s64 	%p8, %rd12, 0;
	@%p8 bra 	$L__BB3_15;
	setp.eq.s64 	%p9, %rd12, 1;
	shl.b64 	%rd65, %rd83, 2;
	add.s64 	%rd25, %rd1, %rd65;
	ld.global.u32 	%r92, [%rd25];
	add.s32 	%r171, %r92, %r171;
	@%p9 bra 	$L__BB3_15;
	setp.eq.s64 	%p10, %rd12, 2;
	ld.global.u32 	%r93, [%rd25+4];
	add.s32 	%r171, %r93, %r171;
	@%p10 bra 	$L__BB3_15;
	ld.global.u32 	%r94, [%rd25+8];
	add.s32 	%r171, %r94, %r171;
$L__BB3_15:
	setp.eq.s32 	%p11, %r1, 0;
	@%p11 bra 	$L__BB3_29;
	setp.gt.u64 	%p12, %rd14, -16;
	mov.u64 	%rd86, %rd2;
	@%p12 bra 	$L__BB3_19;
	mov.b64 	%rd85, 0;
	mov.u64 	%rd86, %rd2;
$L__BB3_18:
	.pragma "nounroll";
	shl.b64 	%rd67, %rd86, 2;
	add.s64 	%rd68, %rd1, %rd67;
	ld.global.u32 	%r96, [%rd68];
	add.s32 	%r97, %r96, %r171;
	ld.global.u32 	%r98, [%rd68+4];
	add.s32 	%r99, %r98, %r97;
	ld.global.u32 	%r100, [%rd68+8];
	add.s32 	%r101, %r100, %r99;
	ld.global.u32 	%r102, [%rd68+12];
	add.s32 	%r103, %r102, %r101;
	ld.global.u32 	%r104, [%rd68+16];
	add.s32 	%r105, %r104, %r103;
	ld.global.u32 	%r106, [%rd68+20];
	add.s32 	%r107, %r106, %r105;
	ld.global.u32 	%r108, [%rd68+24];
	add.s32 	%r109, %r108, %r107;
	ld.global.u32 	%r110, [%rd68+28];
	add.s32 	%r111, %r110, %r109;
	ld.global.u32 	%r112, [%rd68+32];
	add.s32 	%r113, %r112, %r111;
	ld.global.u32 	%r114, [%rd68+36];
	add.s32 	%r115, %r114, %r113;
	ld.global.u32 	%r116, [%rd68+40];
	add.s32 	%r117, %r116, %r115;
	ld.global.u32 	%r118, [%rd68+44];
	add.s32 	%r119, %r118, %r117;
	ld.global.u32 	%r120, [%rd68+48];
	add.s32 	%r121, %r120, %r119;
	ld.global.u32 	%r122, [%rd68+52];
	add.s32 	%r123, %r122, %r121;
	ld.global.u32 	%r124, [%rd68+56];
	add.s32 	%r125, %r124, %r123;
	ld.global.u32 	%r126, [%rd68+60];
	add.s32 	%r171, %r126, %r125;
	add.s64 	%rd86, %rd86, 16;
	add.s64 	%rd85, %rd85, 16;
	setp.ne.s64 	%p13, %rd85, %rd15;
	@%p13 bra 	$L__BB3_18;
$L__BB3_19:
	setp.eq.s64 	%p14, %rd13, 0;
	@%p14 bra 	$L__BB3_29;
	setp.lt.u64 	%p15, %rd6, 7;
	@%p15 bra 	$L__BB3_22;
	shl.b64 	%rd69, %rd86, 2;
	add.s64 	%rd70, %rd1, %rd69;
	ld.global.u32 	%r128, [%rd70];
	add.s32 	%r129, %r128, %r171;
	ld.global.u32 	%r130, [%rd70+4];
	add.s32 	%r131, %r130, %r129;
	ld.global.u32 	%r132, [%rd70+8];
	add.s32 	%r133, %r132, %r131;
	ld.global.u32 	%r134, [%rd70+12];
	add.s32 	%r135, %r134, %r133;
	ld.global.u32 	%r136, [%rd70+16];
	add.s32 	%r137, %r136, %r135;
	ld.global.u32 	%r138, [%rd70+20];
	add.s32 	%r139, %r138, %r137;
	ld.global.u32 	%r140, [%rd70+24];
	add.s32 	%r141, %r140, %r139;
	ld.global.u32 	%r142, [%rd70+28];
	add.s32 	%r171, %r142, %r141;
	add.s64 	%rd86, %rd86, 8;
$L__BB3_22:
	setp.eq.s64 	%p16, %rd16, 0;
	@%p16 bra 	$L__BB3_29;
	setp.lt.u64 	%p17, %rd7, 3;
	@%p17 bra 	$L__BB3_25;
	shl.b64 	%rd71, %rd86, 2;
	add.s64 	%rd72, %rd1, %rd71;
	ld.global.u32 	%r144, [%rd72];
	add.s32 	%r145, %r144, %r171;
	ld.global.u32 	%r146, [%rd72+4];
	add.s32 	%r147, %r146, %r145;
	ld.global.u32 	%r148, [%rd72+8];
	add.s32 	%r149, %r148, %r147;
	ld.global.u32 	%r150, [%rd72+12];
	add.s32 	%r171, %r150, %r149;
	add.s64 	%rd86, %rd86, 4;
$L__BB3_25:
	setp.eq.s64 	%p18, %rd17, 0;
	@%p18 bra 	$L__BB3_29;
	setp.eq.s64 	%p19, %rd17, 1;
	shl.b64 	%rd73, %rd86, 2;
	add.s64 	%rd41, %rd1, %rd73;
	ld.global.u32 	%r151, [%rd41];
	add.s32 	%r171, %r151, %r171;
	@%p19 bra 	$L__BB3_29;
	setp.eq.s64 	%p20, %rd17, 2;
	ld.global.u32 	%r152, [%rd41+4];
	add.s32 	%r171, %r152, %r171;
	@%p20 bra 	$L__BB3_29;
	ld.global.u32 	%r153, [%rd41+8];
	add.s32 	%r171, %r153, %r171;
$L__BB3_29:
	add.s64 	%rd77, %rd77, 1;
	mov.u32 	%r154, %ntid.x;
	cvt.u64.u32 	%rd74, %r154;
	setp.ne.s64 	%p21, %rd77, %rd74;
	@%p21 bra 	$L__BB3_1;
	bar.sync 	0;
	shl.b64 	%rd75, %rd3, 2;
	add.s64 	%rd76, %rd1, %rd75;
	st.global.u32 	[%rd76], %r171;
	ret;

}
	// .globl	_Z7kernel4Pj
.visible .entry _Z7kernel4Pj(
	.param .u64 .ptr .align 1 _Z7kernel4Pj_param_0
)
{
	.reg .pred 	%p<13>;
	.reg .b32 	%r<91>;
	.reg .b64 	%rd<57>;

	ld.param.u64 	%rd32, [_Z7kernel4Pj_param_0];
	cvta.to.global.u64 	%rd1, %rd32;
	mov.u32 	%r18, %ntid.x;
	mov.u32 	%r19, %ctaid.x;
	mul.lo.s32 	%r20, %r18, %r19;
	cvt.u64.u32 	%rd2, %r20;
	cvt.u64.u32 	%rd3, %r18;
	add.s64 	%rd4, %rd2, %rd3;
	add.s64 	%rd5, %rd2, 32;
	not.b64 	%rd6, %rd2;
	mov.b32 	%r90, 0;
	mov.b64 	%rd49, 0;
$L__BB4_1:
	mov.b64 	%rd50, 0;
$L__BB4_2:
	add.s64 	%rd34, %rd5, %rd50;
	max.u64 	%rd35, %rd34, %rd4;
	sub.s64 	%rd36, %rd6, %rd50;
	add.s64 	%rd9, %rd35, %rd36;
	shr.u64 	%rd37, %rd9, 5;
	add.s64 	%rd10, %rd37, 1;
	and.b64  	%rd11, %rd10, 7;
	and.b64  	%rd12, %rd10, 15;
	add.s64 	%rd54, %rd50, %rd2;
	setp.ge.u64 	%p1, %rd50, %rd3;
	@%p1 bra 	$L__BB4_16;
	setp.lt.u64 	%p2, %rd9, 480;
	@%p2 bra 	$L__BB4_6;
	and.b64  	%rd52, %rd10, 1152921504606846960;
	shl.b64 	%rd38, %rd54, 2;
	add.s64 	%rd39, %rd1, %rd38;
	add.s64 	%rd51, %rd39, 1024;
$L__BB4_5:
	.pragma "nounroll";
	ld.global.u32 	%r22, [%rd51+-1024];
	add.s32 	%r23, %r22, %r90;
	ld.global.u32 	%r24, [%rd51+-896];
	add.s32 	%r25, %r24, %r23;
	ld.global.u32 	%r26, [%rd51+-768];
	add.s32 	%r27, %r26, %r25;
	ld.global.u32 	%r28, [%rd51+-640];
	add.s32 	%r29, %r28, %r27;
	ld.global.u32 	%r30, [%rd51+-512];
	add.s32 	%r31, %r30, %r29;
	ld.global.u32 	%r32, [%rd51+-384];
	add.s32 	%r33, %r32, %r31;
	ld.global.u32 	%r34, [%rd51+-256];
	add.s32 	%r35, %r34, %r33;
	ld.global.u32 	%r36, [%rd51+-128];
	add.s32 	%r37, %r36, %r35;
	ld.global.u32 	%r38, [%rd51];
	add.s32 	%r39, %r38, %r37;
	ld.global.u32 	%r40, [%rd51+128];
	add.s32 	%r41, %r40, %r39;
	ld.global.u32 	%r42, [%rd51+256];
	add.s32 	%r43, %r42, %r41;
	ld.global.u32 	%r44, [%rd51+384];
	add.s32 	%r45, %r44, %r43;
	ld.global.u32 	%r46, [%rd51+512];
	add.s32 	%r47, %r46, %r45;
	ld.global.u32 	%r48, [%rd51+640];
	add.s32 	%r49, %r48, %r47;
	ld.global.u32 	%r50, [%rd51+768];
	add.s32 	%r51, %r50, %r49;
	ld.global.u32 	%r52, [%rd51+896];
	add.s32 	%r90, %r52, %r51;
	add.s64 	%rd54, %rd54, 512;
	add.s64 	%rd52, %rd52, -16;
	add.s64 	%rd51, %rd51, 2048;
	setp.ne.s64 	%p3, %rd52, 0;
	@%p3 bra 	$L__BB4_5;
$L__BB4_6:
	setp.eq.s64 	%p4, %rd12, 0;
	@%p4 bra 	$L__BB4_16;
	setp.lt.u64 	%p5, %rd12, 8;
	@%p5 bra 	$L__BB4_9;
	shl.b64 	%rd40, %rd54, 2;
	add.s64 	%rd41, %rd1, %rd40;
	ld.global.u32 	%r54, [%rd41];
	add.s32 	%r55, %r54, %r90;
	ld.global.u32 	%r56, [%rd41+128];
	add.s32 	%r57, %r56, %r55;
	ld.global.u32 	%r58, [%rd41+256];
	add.s32 	%r59, %r58, %r57;
	ld.global.u32 	%r60, [%rd41+384];
	add.s32 	%r61, %r60, %r59;
	ld.global.u32 	%r62, [%rd41+512];
	add.s32 	%r63, %r62, %r61;
	ld.global.u32 	%r64, [%rd41+640];
	add.s32 	%r65, %r64, %r63;
	ld.global.u32 	%r66, [%rd41+768];
	add.s32 	%r67, %r66, %r65;
	ld.global.u32 	%r68, [%rd41+896];
	add.s32 	%r90, %r68, %r67;
	add.s64 	%rd54, %rd54, 256;
$L__BB4_9:
	setp.eq.s64 	%p6, %rd11, 0;
	@%p6 bra 	$L__BB4_16;
	and.b64  	%rd25, %rd10, 3;
	setp.lt.u64 	%p7, %rd11, 4;
	@%p7 bra 	$L__BB4_12;
	shl.b64 	%rd42, %rd54, 2;
	add.s64 	%rd43, %rd1, %rd42;
	ld.global.u32 	%r70, [%rd43];
	add.s32 	%r71, %r70, %r90;
	ld.global.u32 	%r72, [%rd43+128];
	add.s32 	%r73, %r72, %r71;
	ld.global.u32 	%r74, [%rd43+256];
	add.s32 	%r75, %r74, %r73;
	ld.global.u32 	%r76, [%rd43+384];
	add.s32 	%r90, %r76, %r75;
	add.s64 	%rd54, %rd54, 128;
$L__BB4_12:
	setp.eq.s64 	%p8, %rd25, 0;
	@%p8 bra 	$L__BB4_16;
	shl.b64 	%rd44, %rd54, 2;
	add.s64 	%rd28, %rd1, %rd44;
	ld.global.u32 	%r77, [%rd28];
	add.s32 	%r90, %r77, %r90;
	setp.eq.s64 	%p9, %rd25, 1;
	@%p9 bra 	$L__BB4_16;
	ld.global.u32 	%r78, [%rd28+128];
	add.s32 	%r90, %r78, %r90;
	setp.eq.s64 	%p10, %rd25, 2;
	@%p10 bra 	$L__BB4_16;
	ld.global.u32 	%r79, [%rd28+256];
	add.s32 	%r90, %r79, %r90;
$L__BB4_16:
	add.s64 	%rd50, %rd50, 1;
	setp.ne.s64 	%p11, %rd50, 32;
	@%p11 bra 	$L__BB4_2;
	add.s64 	%rd49, %rd49, 1;
	setp.ne.s64 	%p12, %rd49, %rd3;
	@%p12 bra 	$L__BB4_1;
	bar.sync 	0;
	mov.u32 	%r80, %tid.x;
	cvt.u64.u32 	%rd45, %r80;
	add.s64 	%rd46, %rd2, %rd45;
	shl.b64 	%rd47, %rd46, 2;
	add.s64 	%rd48, %rd1, %rd47;
	st.global.u32 	[%rd48], %r90;
	ret;

}
	// .globl	_Z7kernel5Pjm
.visible .entry _Z7kernel5Pjm(
	.param .u64 .ptr .align 1 _Z7kernel5Pjm_param_0,
	.param .u64 _Z7kernel5Pjm_param_1
)
{
	.reg .pred 	%p<6>;
	.reg .b32 	%r<32>;
	.reg .b64 	%rd<18>;

	ld.param.u64 	%rd10, [_Z7kernel5Pjm_param_0];
	ld.param.u64 	%rd9, [_Z7kernel5Pjm_param_1];
	cvta.to.global.u64 	%rd11, %rd10;
	mov.u32 	%r12, %ntid.x;
	mov.u32 	%r13, %ctaid.x;
	mov.u32 	%r14, %tid.x;
	mad.lo.s32 	%r15, %r12, %r13, %r14;
	mul.wide.u32 	%rd12, %r15, 4;
	add.s64 	%rd1, %rd11, %rd12;
	ld.global.u32 	%r16, [%rd1];
	shl.b32 	%r17, %r14, 2;
	mov.u32 	%r18, shared_mem;
	add.s32 	%r19, %r18, %r17;
	st.shared.u32 	[%r19], %r16;
	bar.sync 	0;
	cvt.u64.u32 	%rd2, %r12;
	setp.eq.s64 	%p1, %rd9, 0;
	mov.b32 	%r30, 0;
	@%p1 bra 	$L__BB5_8;
	cvt.u32.u64 	%r21, %rd9;
	shl.b32 	%r1, %r21, 2;
	mov.b32 	%r30, 0;
	mov.b64 	%rd15, 0;
$L__BB5_2:
	mov.b64 	%rd16, 0;
$L__BB5_3:
	setp.ge.u64 	%p2, %rd16, %rd2;
	@%p2 bra 	$L__BB5_6;
	cvt.u32.u64 	%r22, %rd16;
	shl.b32 	%r23, %r22, 2;
	add.s32 	%r28, %r18, %r23;
	mov.u64 	%rd17, %rd16;
$L__BB5_5:
	ld.shared.u32 	%r25, [%r28];
	add.s32 	%r30, %r25, %r30;
	add.s64 	%rd17, %rd17, %rd9;
	add.s32 	%r28, %r28, %r1;
	setp.lt.u64 	%p3, %rd17, %rd2;
	@%p3 bra 	$L__BB5_5;
$L__BB5_6:
	add.s64 	%rd16, %rd16, 1;
	setp.ne.s64 	%p4, %rd16, %rd9;
	@%p4 bra 	$L__BB5_3;
	add.s64 	%rd15, %rd15, 1;
	setp.ne.s64 	%p5, %rd15, %rd2;
	@%p5 bra 	$L__BB5_2;
$L__BB5_8:
	bar.sync 	0;
	st.global.u32 	[%rd1], %r30;
	ret;

}
	// .globl	_Z7kernel6Pj
.visible .entry _Z7kernel6Pj(
	.param .u64 .ptr .align 1 _Z7kernel6Pj_param_0
)
{
	.reg .b32 	%r<9>;
	.reg .b64 	%rd<5>;

	ld.param.u64 	%rd1, [_Z7kernel6Pj_param_0];
	cvta.to.global.u64 	%rd2, %rd1;
	mov.u32 	%r1, %ntid.x;
	mov.u32 	%r2, %ctaid.x;
	mov.u32 	%r3, %tid.x;
	mad.lo.s32 	%r4, %r1, %r2, %r3;
	mul.wide.u32 	%rd3, %r4, 4;
	add.s64 	%rd4, %rd2, %rd3;
	ld.global.u32 	%r5, [%rd4];
	shl.b32 	%r6, %r3, 2;
	mov.u32 	%r7, shared_mem;
	add.s32 	%r8, %r7, %r6;
	st.shared.u32 	[%r8], %r5;
	bar.sync 	0;

}
	// .globl	_Z12verificationjPjPb
.visible .entry _Z12verificationjPjPb(
	.param .u32 _Z12verificationjPjPb_param_0,
	.param .u64 .ptr .align 1 _Z12verificationjPjPb_param_1,
	.param .u64 .ptr .align 1 _Z12verificationjPjPb_param_2
)
{
	.reg .pred 	%p<2>;
	.reg .b16 	%rs<2>;
	.reg .b32 	%r<7>;
	.reg .b64 	%rd<7>;

	ld.param.u32 	%r1, [_Z12verificationjPjPb_param_0];
	ld.param.u64 	%rd2, [_Z12verificationjPjPb_param_1];
	ld.param.u64 	%rd1, [_Z12verificationjPjPb_param_2];
	cvta.to.global.u64 	%rd3, %rd2;
	mov.u32 	%r2, %ntid.x;
	mov.u32 	%r3, %ctaid.x;
	mov.u32 	%r4, %tid.x;
	mad.lo.s32 	%r5, %r2, %r3, %r4;
	mul.wide.u32 	%rd4, %r5, 4;
	add.s64 	%rd5, %rd3, %rd4;
	ld.global.u32 	%r6, [%rd5];
	setp.eq.s32 	%p1, %r1, %r6;
	@%p1 bra 	$L__BB7_2;
	cvta.to.global.u64 	%rd6, %rd1;
	mov.b16 	%rs1, 0;
	st.global.u8 	[%rd6], %rs1;
$L__BB7_2:
	ret;

}


// ===== COMPILED SASS (sm_100) =====

	.target	sm_100

	.elftype	@"ET_EXEC"


//--------------------- .note.nv.tkinfo           --------------------------
	.section	.note.nv.tkinfo,"",@"SHT_NOTE"
	.sectionflags	@"SHF_NOTE_NV_TKINFO"
	.tkinfo
        /*0018*/ 	.word	0x00000002
        /*0030*/ 	.string	""
        /*0030*/ 	.string	"ptxas"
        /*0030*/ 	.string	"Cuda compilation tools, release 13.0, V13.0.88"
        /*0030*/ 	.string	"Build cuda_13.0.r13.0/compiler.36424714_0"
        /*0030*/ 	.string	"-arch sm_100 -m 64 "



//--------------------- .note.nv.cuinfo           --------------------------
	.section	.note.nv.cuinfo,"",@"SHT_NOTE"
	.sectionflags	@"SHF_NOTE_NV_CUINFO"
        /*0018*/ 	.short	0x0002
        /*001a*/ 	.short	0x0064
        /*001c*/ 	.short	0x0082
	.zero		2


//--------------------- .nv.info                  --------------------------
	.section	.nv.info,"",@"SHT_CUDA_INFO"
	.align	4


	//----- nvinfo : EIATTR_REGCOUNT
	.align		4
        /*0000*/ 	.byte	0x04, 0x2f
        /*0002*/ 	.short	(.L_1 - .L_0)
	.align		4
.L_0:
        /*0004*/ 	.word	index@(_Z14initializationPjPb)
        /*0008*/ 	.word	0x00000008


	//----- nvinfo : EIATTR_FRAME_SIZE
	.align		4
.L_1:
        /*000c*/ 	.byte	0x04, 0x11
        /*000e*/ 	.short	(.L_3 - .L_2)
	.align		4
.L_2:
        /*0010*/ 	.word	index@(_Z14initializationPjPb)
        /*0014*/ 	.word	0x00000000


	//----- nvinfo : EIATTR_REGCOUNT
	.align		4
.L_3:
        /*0018*/ 	.byte	0x04, 0x2f
        /*001a*/ 	.short	(.L_5 - .L_4)
	.align		4
.L_4:
        /*001c*/ 	.word	index@(_Z7kernel1Pj)
        /*0020*/ 	.word	0x0000001c


	//----- nvinfo : EIATTR_FRAME_SIZE
	.align		4
.L_5:
        /*0024*/ 	.byte	0x04, 0x11
        /*0026*/ 	.short	(.L_7 - .L_6)
	.align		4
.L_6:
        /*0028*/ 	.word	index@(_Z7kernel1Pj)
        /*002c*/ 	.word	0x00000000


	//----- nvinfo : EIATTR_REGCOUNT
	.align		4
.L_7:
        /*0030*/ 	.byte	0x04, 0x2f
        /*0032*/ 	.short	(.L_9 - .L_8)
	.align		4
.L_8:
        /*0034*/ 	.word	index@(_Z7kernel2Pj)
        /*0038*/ 	.word	0x0000001d


	//----- nvinfo : EIATTR_FRAME_SIZE
	.align		4
.L_9:
        /*003c*/ 	.byte	0x04, 0x11
        /*003e*/ 	.short	(.L_11 - .L_10)
	.align		4
.L_10:
        /*0040*/ 	.word	index@(_Z7kernel2Pj)
        /*0044*/ 	.word	0x00000000


	//----- nvinfo : EIATTR_REGCOUNT
	.align		4
.L_11:
        /*0048*/ 	.byte	0x04, 0x2f
        /*004a*/ 	.short	(.L_13 - .L_12)
	.align		4
.L_12:
        /*004c*/ 	.word	index@(_Z7kernel3Pj)
        /*0050*/ 	.word	0x0000001e


	//----- nvinfo : EIATTR_FRAME_SIZE
	.align		4
.L_13:
        /*0054*/ 	.byte	0x04, 0x11
        /*0056*/ 	.short	(.L_15 - .L_14)
	.align		4
.L_14:
        /*0058*/ 	.word	index@(_Z7kernel3Pj)
        /*005c*/ 	.word	0x00000000


	//----- nvinfo : EIATTR_REGCOUNT
	.align		4
.L_15:
        /*0060*/ 	.byte	0x04, 0x2f
        /*0062*/ 	.short	(.L_17 - .L_16)
	.align		4
.L_16:
        /*0064*/ 	.word	index@(_Z7kernel4Pj)
        /*0068*/ 	.word	0x0000001c


	//----- nvinfo : EIATTR_FRAME_SIZE
	.align		4
.L_17:
        /*006c*/ 	.byte	0x04, 0x11
        /*006e*/ 	.short	(.L_19 - .L_18)
	.align		4
.L_18:
        /*0070*/ 	.word	index@(_Z7kernel4Pj)
        /*0074*/ 	.word	0x00000000


	//----- nvinfo : EIATTR_REGCOUNT
	.align		4
.L_19:
        /*0078*/ 	.byte	0x04, 0x2f
        /*007a*/ 	.short	(.L_21 - .L_20)
	.align		4
.L_20:
        /*007c*/ 	.word	index@(_Z7kernel5Pjm)
        /*0080*/ 	.word	0x0000000a


	//----- nvinfo : EIATTR_FRAME_SIZE
	.align		4
.L_21:
        /*0084*/ 	.byte	0x04, 0x11
        /*0086*/ 	.short	(.L_23 - .L_22)
	.align		4
.L_22:
        /*0088*/ 	.word	index@(_Z7kernel5Pjm)
        /*008c*/ 	.word	0x00000000


	//----- nvinfo : EIATTR_REGCOUNT
	.align		4
.L_23:
        /*0090*/ 	.byte	0x04, 0x2f
        /*0092*/ 	.short	(.L_25 - .L_24)
	.align		4
.L_24:
        /*0094*/ 	.word	index@(_Z7kernel6Pj)
        /*0098*/ 	.word	0x00000008


	//----- nvinfo : EIATTR_FRAME_SIZE
	.align		4
.L_25:
        /*009c*/ 	.byte	0x04, 0x11
        /*009e*/ 	.short	(.L_27 - .L_26)
	.align		4
.L_26:
        /*00a0*/ 	.word	index@(_Z7kernel6Pj)
        /*00a4*/ 	.word	0x00000000


	//----- nvinfo : EIATTR_REGCOUNT
	.align		4
.L_27:
        /*00a8*/ 	.byte	0x04, 0x2f
        /*00aa*/ 	.short	(.L_29 - .L_28)
	.align		4
.L_28:
        /*00ac*/ 	.word	index@(_Z12verificationjPjPb)
        /*00b0*/ 	.word	0x00000008


	//----- nvinfo : EIATTR_FRAME_SIZE
	.align		4
.L_29:
        /*00b4*/ 	.byte	0x04, 0x11
        /*00b6*/ 	.short	(.L_31 - .L_30)
	.align		4
.L_30:
        /*00b8*/ 	.word	index@(_Z12verificationjPjPb)
        /*00bc*/ 	.word	0x00000000


	//----- nvinfo : EIATTR_MIN_STACK_SIZE
	.align		4
.L_31:
        /*00c0*/ 	.byte	0x04, 0x12
        /*00c2*/ 	.short	(.L_33 - .L_32)
	.align		4
.L_32:
        /*00c4*/ 	.word	index@(_Z12verificationjPjPb)
        /*00c8*/ 	.word	0x00000000


	//----- nvinfo : EIATTR_MIN_STACK_SIZE
	.align		4
.L_33:
        /*00cc*/ 	.byte	0x04, 0x12
        /*00ce*/ 	.short	(.L_35 - .L_34)
	.align		4
.L_34:
        /*00d0*/ 	.word	index@(_Z7kernel6Pj)
        /*00d4*/ 	.word	0x00000000


	//----- nvinfo : EIATTR_MIN_STACK_SIZE
	.align		4
.L_35:
        /*00d8*/ 	.byte	0x04, 0x12
        /*00da*/ 	.short	(.L_37 - .L_36)
	.align		4
.L_36:
        /*00dc*/ 	.word	index@(_Z7kernel5Pjm)
        /*00e0*/ 	.word	0x00000000


	//----- nvinfo : EIATTR_MIN_STACK_SIZE
	.align		4
.L_37:
        /*00e4*/ 	.byte	0x04, 0x12
        /*00e6*/ 	.short	(.L_39 - .L_38)
	.align		4
.L_38:
        /*00e8*/ 	.word	index@(_Z7kernel4Pj)
        /*00ec*/ 	.word	0x00000000


	//----- nvinfo : EIATTR_MIN_STACK_SIZE
	.align		4
.L_39:
        /*00f0*/ 	.byte	0x04, 0x12
        /*00f2*/ 	.short	(.L_41 - .L_40)
	.align		4
.L_40:
        /*00f4*/ 	.word	index@(_Z7kernel3Pj)
        /*00f8*/ 	.word	0x00000000


	//----- nvinfo : EIATTR_MIN_STACK_SIZE
	.align		4
.L_41:
        /*00fc*/ 	.byte	0x04, 0x12
        /*00fe*/ 	.short	(.L_43 - .L_42)
	.align		4
.L_42:
        /*0100*/ 	.word	index@(_Z7kernel2Pj)
        /*0104*/ 	.word	0x00000000


	//----- nvinfo : EIATTR_MIN_STACK_SIZE
	.align		4
.L_43:
        /*0108*/ 	.byte	0x04, 0x12
        /*010a*/ 	.short	(.L_45 - .L_44)
	.align		4
.L_44:
        /*010c*/ 	.word	index@(_Z7kernel1Pj)
        /*0110*/ 	.word	0x00000000


	//----- nvinfo : EIATTR_MIN_STACK_SIZE
	.align		4
.L_45:
        /*0114*/ 	.byte	0x04, 0x12
        /*0116*/ 	.short	(.L_47 - .L_46)
	.align		4
.L_46:
        /*0118*/ 	.word	index@(_Z14initializationPjPb)
        /*011c*/ 	.word	0x00000000
.L_47:


//--------------------- .nv.compat                --------------------------
	.section	.nv.compat,"",@"SHT_CUDA_COMPAT_INFO"
	.align	4
        /*0000*/ 	.byte	0x02, 0x09, 0x00, 0x00, 0x02, 0x02, 0x01, 0x00, 0x02, 0x05, 0x05, 0x00, 0x03, 0x07, 0x01, 0x01
        /*0010*/ 	.byte	0x02, 0x03, 0x00, 0x00, 0x02, 0x06, 0x01, 0x00, 0x04, 0x0b, 0x08, 0x00, 0x09, 0x00, 0x00, 0x00
        /*0020*/ 	.byte	0x00, 0x00, 0x00, 0x00


//--------------------- .nv.info._Z12verificationjPjPb --------------------------
	.section	.nv.info._Z12verificationjPjPb,"",@"SHT_CUDA_INFO"
	.sectionflags	@""
	.align	4


	//----- nvinfo : EIATTR_CUDA_API_VERSION
	.align		4
        /*0000*/ 	.byte	0x04, 0x37
        /*0002*/ 	.short	(.L_49 - .L_48)
.L_48:
        /*0004*/ 	.word	0x00000082


	//----- nvinfo : EIATTR_KPARAM_INFO
	.align		4
.L_49:
        /*0008*/ 	.byte	0x04, 0x17
        /*000a*/ 	.short	(.L_51 - .L_50)
.L_50:
        /*000c*/ 	.word	0x00000000
        /*0010*/ 	.short	0x0002
        /*0012*/ 	.short	0x0010
        /*0014*/ 	.byte	0x00, 0xf5, 0x21, 0x00


	//----- nvinfo : EIATTR_KPARAM_INFO
	.align		4
.L_51:
        /*0018*/ 	.byte	0x04, 0x17
        /*001a*/ 	.short	(.L_53 - .L_52)
.L_52:
        /*001c*/ 	.word	0x00000000
        /*0020*/ 	.short	0x0001
        /*0022*/ 	.short	0x0008
        /*0024*/ 	.byte	0x00, 0xf5, 0x21, 0x00


	//----- nvinfo : EIATTR_KPARAM_INFO
	.align		4
.L_53:
        /*0028*/ 	.byte	0x04, 0x17
        /*002a*/ 	.short	(.L_55 - .L_54)
.L_54:
        /*002c*/ 	.word	0x00000000
        /*0030*/ 	.short	0x0000
        /*0032*/ 	.short	0x0000
        /*0034*/ 	.byte	0x00, 0xf0, 0x11, 0x00


	//----- nvinfo : EIATTR_SPARSE_MMA_MASK
	.align		4
.L_55:
        /*0038*/ 	.byte	0x03, 0x50
        /*003a*/ 	.short	0x0000


	//----- nvinfo : EIATTR_MAXREG_COUNT
	.align		4
        /*003c*/ 	.byte	0x03, 0x1b
        /*003e*/ 	.short	0x00ff


	//----- nvinfo : EIATTR_MERCURY_ISA_VERSION
	.align		4
        /*0040*/ 	.byte	0x03, 0x5f
        /*0042*/ 	.short	0x0101


	//----- nvinfo : EIATTR_VRC_CTA_INIT_COUNT
	.align		4
        /*0044*/ 	.byte	0x02, 0x4a
	.zero		1
	.zero		1


	//----- nvinfo : EIATTR_EXIT_INSTR_OFFSETS
	.align		4
        /*0048*/ 	.byte	0x04, 0x1c
        /*004a*/ 	.short	(.L_57 - .L_56)


	//   ....[0]....
.L_56:
        /*004c*/ 	.word	0x000000b0


	//   ....[1]....
        /*0050*/ 	.word	0x000000e0


	//----- nvinfo : EIATTR_CBANK_PARAM_SIZE
	.align		4
.L_57:
        /*0054*/ 	.byte	0x03, 0x19
        /*0056*/ 	.short	0x0018


	//----- nvinfo : EIATTR_PARAM_CBANK
	.align		4
        /*0058*/ 	.byte	0x04, 0x0a
        /*005a*/ 	.short	(.L_59 - .L_58)
	.align		4
.L_58:
        /*005c*/ 	.word	index@(.nv.constant0._Z12verificationjPjPb)
        /*0060*/ 	.short	0x0380
        /*0062*/ 	.short	0x0018


	//----- nvinfo : EIATTR_SW_WAR
	.align		4
.L_59:
        /*0064*/ 	.byte	0x04, 0x36
        /*0066*/ 	.short	(.L_61 - .L_60)
.L_60:
        /*0068*/ 	.word	0x00000008
.L_61:


//--------------------- .nv.info._Z7kernel6Pj     --------------------------
	.section	.nv.info._Z7kernel6Pj,"",@"SHT_CUDA_INFO"
	.sectionflags	@""
	.align	4


	//----- nvinfo : EIATTR_CUDA_API_VERSION
	.align		4
        /*0000*/ 	.byte	0x04, 0x37
        /*0002*/ 	.short	(.L_63 - .L_62)
.L_62:
        /*0004*/ 	.word	0x00000082


	//----- nvinfo : EIATTR_KPARAM_INFO
	.align		4
.L_63:
        /*0008*/ 	.byte	0x04, 0x17
        /*000a*/ 	.short	(.L_65 - .L_64)
.L_64:
        /*000c*/ 	.word	0x00000000
        /*0010*/ 	.short	0x0000
        /*0012*/ 	.short	0x0000
        /*0014*/ 	.byte	0x00, 0xf5, 0x21, 0x00


	//----- nvinfo : EIATTR_SPARSE_MMA_MASK
	.align		4
.L_65:
        /*0018*/ 	.byte	0x03, 0x50
        /*001a*/ 	.short	0x0000


	//----- nvinfo : EIATTR_MAXREG_COUNT
	.align		4
        /*001c*/ 	.byte	0x03, 0x1b
        /*001e*/ 	.short	0x00ff


	//----- nvinfo : EIATTR_NUM_BARRIERS
	.align		4
        /*0020*/ 	.byte	0x02, 0x4c
        /*0022*/ 	.byte	0x01
	.zero		1


	//----- nvinfo : EIATTR_MERCURY_ISA_VERSION
	.align		4
        /*0024*/ 	.byte	0x03, 0x5f
        /*0026*/ 	.short	0x0101


	//----- nvinfo : EIATTR_VRC_CTA_INIT_COUNT
	.align		4
        /*0028*/ 	.byte	0x02, 0x4a
	.zero		1
	.zero		1


	//----- nvinfo : EIATTR_EXIT_INSTR_OFFSETS
	.align		4
        /*002c*/ 	.byte	0x04, 0x1c
        /*002e*/ 	.short	(.L_67 - .L_66)


	//   ....[0]....
.L_66:
        /*0030*/ 	.word	0x000000f0


	//----- nvinfo : EIATTR_CBANK_PARAM_SIZE
	.align		4
.L_67:
        /*0034*/ 	.byte	0x03, 0x19
        /*0036*/ 	.short	0x0008


	//----- nvinfo : EIATTR_PARAM_CBANK
	.align		4
        /*0038*/ 	.byte	0x04, 0x0a
        /*003a*/ 	.short	(.L_69 - .L_68)
	.align		4
.L_68:
        /*003c*/ 	.word	index@(.nv.constant0._Z7kernel6Pj)
        /*0040*/ 	.short	0x0380
        /*0042*/ 	.short	0x0008


	//----- nvinfo : EIATTR_SW_WAR
	.align		4
.L_69:
        /*0044*/ 	.byte	0x04, 0x36
        /*0046*/ 	.short	(.L_71 - .L_70)
.L_70:
        /*0048*/ 	.word	0x00000008
.L_71:


//--------------------- .nv.info._Z7kernel5Pjm    --------------------------
	.section	.nv.info._Z7kernel5Pjm,"",@"SHT_CUDA_INFO"
	.sectionflags	@""
	.align	4


	//----- nvinfo : EIATTR_CUDA_API_VERSION
	.align		4
        /*0000*/ 	.byte	0x04, 0x37
        /*0002*/ 	.short	(.L_73 - .L_72)
.L_72:
        /*0004*/ 	.word	0x00000082


	//----- nvinfo : EIATTR_KPARAM_INFO
	.align		4
.L_73:
        /*0008*/ 	.byte	0x04, 0x17
        /*000a*/ 	.short	(.L_75 - .L_74)
.L_74:
        /*000c*/ 	.word	0x00000000
        /*0010*/ 	.short	0x0001
        /*0012*/ 	.short	0x0008
        /*0014*/ 	.byte	0x00, 0xf0, 0x21, 0x00


	//----- nvinfo : EIATTR_KPARAM_INFO
	.align		4
.L_75:
        /*0018*/ 	.byte	0x04, 0x17
        /*001a*/ 	.short	(.L_77 - .L_76)
.L_76:
        /*001c*/ 	.word	0x00000000
        /*0020*/ 	.short	0x0000
        /*0022*/ 	.short	0x0000
        /*0024*/ 	.byte	0x00, 0xf5, 0x21, 0x00


	//----- nvinfo : EIATTR_SPARSE_MMA_MASK
	.align		4
.L_77:
        /*0028*/ 	.byte	0x03, 0x50
        /*002a*/ 	.short	0x0000


	//----- nvinfo : EIATTR_MAXREG_COUNT
	.align		4
        /*002c*/ 	.byte	0x03, 0x1b
        /*002e*/ 	.short	0x00ff


	//----- nvinfo : EIATTR_NUM_BARRIERS
	.align		4
        /*0030*/ 	.byte	0x02, 0x4c
        /*0032*/ 	.byte	0x01
	.zero		1


	//----- nvinfo : EIATTR_MERCURY_ISA_VERSION
	.align		4
        /*0034*/ 	.byte	0x03, 0x5f
        /*0036*/ 	.short	0x0101


	//----- nvinfo : EIATTR_VRC_CTA_INIT_COUNT
	.align		4
        /*0038*/ 	.byte	0x02, 0x4a
	.zero		1
	.zero		1


	//----- nvinfo : EIATTR_EXIT_INSTR_OFFSETS
	.align		4
        /*003c*/ 	.byte	0x04, 0x1c
        /*003e*/ 	.short	(.L_79 - .L_78)


	//   ....[0]....
.L_78:
        /*0040*/ 	.word	0x00000350


	//----- nvinfo : EIATTR_CBANK_PARAM_SIZE
	.align		4
.L_79:
        /*0044*/ 	.byte	0x03, 0x19
        /*0046*/ 	.short	0x0010


	//----- nvinfo : EIATTR_PARAM_CBANK
	.align		4
        /*0048*/ 	.byte	0x04, 0x0a
        /*004a*/ 	.short	(.L_81 - .L_80)
	.align		4
.L_80:
        /*004c*/ 	.word	index@(.nv.constant0._Z7kernel5Pjm)
        /*0050*/ 	.short	0x0380
        /*0052*/ 	.short	0x0010


	//----- nvinfo : EIATTR_SW_WAR
	.align		4
.L_81:
        /*0054*/ 	.byte	0x04, 0x36
        /*0056*/ 	.short	(.L_83 - .L_82)
.L_82:
        /*0058*/ 	.word	0x00000008
.L_83:


//--------------------- .nv.info._Z7kernel4Pj     --------------------------
	.section	.nv.info._Z7kernel4Pj,"",@"SHT_CUDA_INFO"
	.sectionflags	@""
	.align	4


	//----- nvinfo : EIATTR_CUDA_API_VERSION
	.align		4
        /*0000*/ 	.byte	0x04, 0x37
        /*0002*/ 	.short	(.L_85 - .L_84)
.L_84:
        /*0004*/ 	.word	0x00000082


	//----- nvinfo : EIATTR_KPARAM_INFO
	.align		4
.L_85:
        /*0008*/ 	.byte	0x04, 0x17
        /*000a*/ 	.short	(.L_87 - .L_86)
.L_86:
        /*000c*/ 	.word	0x00000000
        /*0010*/ 	.short	0x0000
        /*0012*/ 	.short	0x0000
        /*0014*/ 	.byte	0x00, 0xf5, 0x21, 0x00


	//----- nvinfo : EIATTR_SPARSE_MMA_MASK
	.align		4
.L_87:
        /*0018*/ 	.byte	0x03, 0x50
        /*001a*/ 	.short	0x0000


	//----- nvinfo : EIATTR_MAXREG_COUNT
	.align		4
        /*001c*/ 	.byte	0x03, 0x1b
        /*001e*/ 	.short	0x00ff


	//----- nvinfo : EIATTR_NUM_BARRIERS
	.align		4
        /*0020*/ 	.byte	0x02, 0x4c
        /*0022*/ 	.byte	0x01
	.zero		1


	//----- nvinfo : EIATTR_MERCURY_ISA_VERSION
	.align		4
        /*0024*/ 	.byte	0x03, 0x5f
        /*0026*/ 	.short	0x0101


	//----- nvinfo : EIATTR_VRC_CTA_INIT_COUNT
	.align		4
        /*0028*/ 	.byte	0x02, 0x4a
	.zero		1
	.zero		1


	//----- nvinfo : EIATTR_EXIT_INSTR_OFFSETS
	.align		4
        /*002c*/ 	.byte	0x04, 0x1c
        /*002e*/ 	.short	(.L_89 - .L_88)


	//   ....[0]....
.L_88:
        /*0030*/ 	.word	0x00000960


	//----- nvinfo : EIATTR_CBANK_PARAM_SIZE
	.align		4
.L_89:
        /*0034*/ 	.byte	0x03, 0x19
        /*0036*/ 	.short	0x0008


	//----- nvinfo : EIATTR_PARAM_CBANK
	.align		4
        /*0038*/ 	.byte	0x04, 0x0a
        /*003a*/ 	.short	(.L_91 - .L_90)
	.align		4
.L_90:
        /*003c*/ 	.word	index@(.nv.constant0._Z7kernel4Pj)
        /*0040*/ 	.short	0x0380
        /*0042*/ 	.short	0x0008


	//----- nvinfo : EIATTR_SW_WAR
	.align		4
.L_91:
        /*0044*/ 	.byte	0x04, 0x36
        /*0046*/ 	.short	(.L_93 - .L_92)
.L_92:
        /*0048*/ 	.word	0x00000008
.L_93:


//--------------------- .nv.info._Z7kernel3Pj     --------------------------
	.section	.nv.info._Z7kernel3Pj,"",@"SHT_CUDA_INFO"
	.sectionflags	@""
	.align	4


	//----- nvinfo : EIATTR_CUDA_API_VERSION
	.align		4
        /*0000*/ 	.byte	0x04, 0x37
        /*0002*/ 	.short	(.L_95 - .L_94)
.L_94:
        /*0004*/ 	.word	0x00000082


	//----- nvinfo : EIATTR_KPARAM_INFO
	.align		4
.L_95:
        /*0008*/ 	.byte	0x04, 0x17
        /*000a*/ 	.short	(.L_97 - .L_96)
.L_96:
        /*000c*/ 	.word	0x00000000
        /*0010*/ 	.short	0x0000
        /*0012*/ 	.short	0x0000
        /*0014*/ 	.byte	0x00, 0xf5, 0x21, 0x00


	//----- nvinfo : EIATTR_SPARSE_MMA_MASK
	.align		4
.L_97:
        /*0018*/ 	.byte	0x03, 0x50
        /*001a*/ 	.short	0x0000


	//----- nvinfo : EIATTR_MAXREG_COUNT
	.align		4
        /*001c*/ 	.byte	0x03, 0x1b
        /*001e*/ 	.short	0x00ff


	//----- nvinfo : EIATTR_NUM_BARRIERS
	.align		4
        /*0020*/ 	.byte	0x02, 0x4c
        /*0022*/ 	.byte	0x01
	.zero		1


	//----- nvinfo : EIATTR_MERCURY_ISA_VERSION
	.align		4
        /*0024*/ 	.byte	0x03, 0x5f
        /*0026*/ 	.short	0x0101


	//----- nvinfo : EIATTR_VRC_CTA_INIT_COUNT
	.align		4
        /*0028*/ 	.byte	0x02, 0x4a
	.zero		1
	.zero		1


	//----- nvinfo : EIATTR_EXIT_INSTR_OFFSETS
	.align		4
        /*002c*/ 	.byte	0x04, 0x1c
        /*002e*/ 	.short	(.L_99 - .L_98)


	//   ....[0]....
.L_98:
        /*0030*/ 	.word	0x00001280


	//----- nvinfo : EIATTR_CRS_STACK_SIZE
	.align		4
.L_99:
        /*0034*/ 	.byte	0x04, 0x1e
        /*0036*/ 	.short	(.L_101 - .L_100)
.L_100:
        /*0038*/ 	.word	0x00000000


	//----- nvinfo : EIATTR_CBANK_PARAM_SIZE
	.align		4
.L_101:
        /*003c*/ 	.byte	0x03, 0x19
        /*003e*/ 	.short	0x0008


	//----- nvinfo : EIATTR_PARAM_CBANK
	.align		4
        /*0040*/ 	.byte	0x04, 0x0a
        /*0042*/ 	.short	(.L_103 - .L_102)
	.align		4
.L_102:
        /*0044*/ 	.word	index@(.nv.constant0._Z7kernel3Pj)
        /*0048*/ 	.short	0x0380
        /*004a*/ 	.short	0x0008


	//----- nvinfo : EIATTR_SW_WAR
	.align		4
.L_103:
        /*004c*/ 	.byte	0x04, 0x36
        /*004e*/ 	.short	(.L_105 - .L_104)
.L_104:
        /*0050*/ 	.word	0x00000008
.L_105:


//--------------------- .nv.info._Z7kernel2Pj     --------------------------
	.section	.nv.info._Z7kernel2Pj,"",@"SHT_CUDA_INFO"
	.sectionflags	@""
	.align	4


	//----- nvinfo : EIATTR_CUDA_API_VERSION
	.align		4
        /*0000*/ 	.byte	0x04, 0x37
        /*0002*/ 	.short	(.L_107 - .L_106)
.L_106:
        /*0004*/ 	.word	0x00000082


	//----- nvinfo : EIATTR_KPARAM_INFO
	.align		4
.L_107:
        /*0008*/ 	.byte	0x04, 0x17
        /*000a*/ 	.short	(.L_109 - .L_108)
.L_108:
        /*000c*/ 	.word	0x00000000
        /*0010*/ 	.short	0x0000
        /*0012*/ 	.short	0x0000
        /*0014*/ 	.byte	0x00, 0xf5, 0x21, 0x00


	//----- nvinfo : EIATTR_SPARSE_MMA_MASK
	.align		4
.L_109:
        /*0018*/ 	.byte	0x03, 0x50
        /*001a*/ 	.short	0x0000


	//----- nvinfo : EIATTR_MAXREG_COUNT
	.align		4
        /*001c*/ 	.byte	0x03, 0x1b
        /*001e*/ 	.short	0x00ff


	//----- nvinfo : EIATTR_NUM_BARRIERS
	.align		4
        /*0020*/ 	.byte	0x02, 0x4c
        /*0022*/ 	.byte	0x01
	.zero		1


	//----- nvinfo : EIATTR_MERCURY_ISA_VERSION
	.align		4
        /*0024*/ 	.byte	0x03, 0x5f
        /*0026*/ 	.short	0x0101


	//----- nvinfo : EIATTR_VRC_CTA_INIT_COUNT
	.align		4
        /*0028*/ 	.byte	0x02, 0x4a
	.zero		1
	.zero		1


	//----- nvinfo : EIATTR_EXIT_INSTR_OFFSETS
	.align		4
        /*002c*/ 	.byte	0x04, 0x1c
        /*002e*/ 	.short	(.L_111 - .L_110)


	//   ....[0]....
.L_110:
        /*0030*/ 	.word	0x000008a0


	//----- nvinfo : EIATTR_CBANK_PARAM_SIZE
	.align		4
.L_111:
        /*0034*/ 	.byte	0x03, 0x19
        /*0036*/ 	.short	0x0008


	//----- nvinfo : EIATTR_PARAM_CBANK
	.align		4
        /*0038*/ 	.byte	0x04, 0x0a
        /*003a*/ 	.short	(.L_113 - .L_112)
	.align		4
.L_112:
        /*003c*/ 	.word	index@(.nv.constant0._Z7kernel2Pj)
        /*0040*/ 	.short	0x0380
        /*0042*/ 	.short	0x0008


	//----- nvinfo : EIATTR_SW_WAR
	.align		4
.L_113:
        /*0044*/ 	.byte	0x04, 0x36
        /*0046*/ 	.short	(.L_115 - .L_114)
.L_114:
        /*0048*/ 	.word	0x00000008
.L_115:


//--------------------- .nv.info._Z7kernel1Pj     --------------------------
	.section	.nv.info._Z7kernel1Pj,"",@"SHT_CUDA_INFO"
	.sectionflags	@""
	.align	4


	//----- nvinfo : EIATTR_CUDA_API_VERSION
	.align		4
        /*0000*/ 	.byte	0x04, 0x37
        /*0002*/ 	.short	(.L_117 - .L_116)
.L_116:
        /*0004*/ 	.word	0x00000082


	//----- nvinfo : EIATTR_KPARAM_INFO
	.align		4
.L_117:
        /*0008*/ 	.byte	0x04, 0x17
        /*000a*/ 	.short	(.L_119 - .L_118)
.L_118:
        /*000c*/ 	.word	0x00000000
        /*0010*/ 	.short	0x0000
        /*0012*/ 	.short	0x0000
        /*0014*/ 	.byte	0x00, 0xf5, 0x21, 0x00


	//----- nvinfo : EIATTR_SPARSE_MMA_MASK
	.align		4
.L_119:
        /*0018*/ 	.byte	0x03, 0x50
        /*001a*/ 	.short	0x0000


	//----- nvinfo : EIATTR_MAXREG_COUNT
	.align		4
        /*001c*/ 	.byte	0x03, 0x1b
        /*001e*/ 	.short	0x00ff


	//----- nvinfo : EIATTR_NUM_BARRIERS
	.align		4
        /*0020*/ 	.byte	0x02, 0x4c
        /*0022*/ 	.byte	0x01
	.zero		1


	//----- nvinfo : EIATTR_MERCURY_ISA_VERSION
	.align		4
        /*0024*/ 	.byte	0x03, 0x5f
        /*0026*/ 	.short	0x0101


	//----- nvinfo : EIATTR_VRC_CTA_INIT_COUNT
	.align		4
        /*0028*/ 	.byte	0x02, 0x4a
	.zero		1
	.zero		1


	//----- nvinfo : EIATTR_EXIT_INSTR_OFFSETS
	.align		4
        /*002c*/ 	.byte	0x04, 0x1c
        /*002e*/ 	.short	(.L_121 - .L_120)


	//   ....[0]....
.L_120:
        /*0030*/ 	.word	0x00000850


	//----- nvinfo : EIATTR_CBANK_PARAM_SIZE
	.align		4
.L_121:
        /*0034*/ 	.byte	0x03, 0x19
        /*0036*/ 	.short	0x0008


	//----- nvinfo : EIATTR_PARAM_CBANK
	.align		4
        /*0038*/ 	.byte	0x04, 0x0a
        /*003a*/ 	.short	(.L_123 - .L_122)
	.align		4
.L_122:
        /*003c*/ 	.word	index@(.nv.constant0._Z7kernel1Pj)
        /*0040*/ 	.short	0x0380
        /*0042*/ 	.short	0x0008


	//----- nvinfo : EIATTR_SW_WAR
	.align		4
.L_123:
        /*0044*/ 	.byte	0x04, 0x36
        /*0046*/ 	.short	(.L_125 - .L_124)
.L_124:
        /*0048*/ 	.word	0x00000008
.L_125:


//--------------------- .nv.info._Z14initializationPjPb --------------------------
	.section	.nv.info._Z14initializationPjPb,"",@"SHT_CUDA_INFO"
	.sectionflags	@""
	.align	4


	//----- nvinfo : EIATTR_CUDA_API_VERSION
	.align		4
        /*0000*/ 	.byte	0x04, 0x37
        /*0002*/ 	.short	(.L_127 - .L_126)
.L_126:
        /*0004*/ 	.word	0x00000082


	//----- nvinfo : EIATTR_KPARAM_INFO
	.align		4
.L_127:
        /*0008*/ 	.byte	0x04, 0x17
        /*000a*/ 	.short	(.L_129 - .L_128)
.L_128:
        /*000c*/ 	.word	0x00000000
        /*0010*/ 	.short	0x0001
        /*0012*/ 	.short	0x0008
        /*0014*/ 	.byte	0x00, 0xf5, 0x21, 0x00


	//----- nvinfo : EIATTR_KPARAM_INFO
	.align		4
.L_129:
        /*0018*/ 	.byte	0x04, 0x17
        /*001a*/ 	.short	(.L_131 - .L_130)
.L_130:
        /*001c*/ 	.word	0x00000000
        /*0020*/ 	.short	0x0000
        /*0022*/ 	.short	0x0000
        /*0024*/ 	.byte	0x00, 0xf5, 0x21, 0x00


	//----- nvinfo : EIATTR_SPARSE_MMA_MASK
	.align		4
.L_131:
        /*0028*/ 	.byte	0x03, 0x50
        /*002a*/ 	.short	0x0000


	//----- nvinfo : EIATTR_MAXREG_COUNT
	.align		4
        /*002c*/ 	.byte	0x03, 0x1b
        /*002e*/ 	.short	0x00ff


	//----- nvinfo : EIATTR_MERCURY_ISA_VERSION
	.align		4
        /*0030*/ 	.byte	0x03, 0x5f
        /*0032*/ 	.short	0x0101


	//----- nvinfo : EIATTR_VRC_CTA_INIT_COUNT
	.align		4
        /*0034*/ 	.byte	0x02, 0x4a
	.zero		1
	.zero		1


	//----- nvinfo : EIATTR_EXIT_INSTR_OFFSETS
	.align		4
        /*0038*/ 	.byte	0x04, 0x1c
        /*003a*/ 	.short	(.L_133 - .L_132)


	//   ....[0]....
.L_132:
        /*003c*/ 	.word	0x000000b0


	//   ....[1]....
        /*0040*/ 	.word	0x000000f0


	//----- nvinfo : EIATTR_CBANK_PARAM_SIZE
	.align		4
.L_133:
        /*0044*/ 	.byte	0x03, 0x19
        /*0046*/ 	.short	0x0010


	//----- nvinfo : EIATTR_PARAM_CBANK
	.align		4
        /*0048*/ 	.byte	0x04, 0x0a
        /*004a*/ 	.short	(.L_135 - .L_134)
	.align		4
.L_134:
        /*004c*/ 	.word	index@(.nv.constant0._Z14initializationPjPb)
        /*0050*/ 	.short	0x0380
        /*0052*/ 	.short	0x0010


	//----- nvinfo : EIATTR_SW_WAR
	.align		4
.L_135:
        /*0054*/ 	.byte	0x04, 0x36
        /*0056*/ 	.short	(.L_137 - .L_136)
.L_136:
        /*0058*/ 	.word	0x00000008
.L_137:


//--------------------- .nv.callgraph             --------------------------
	.section	.nv.callgraph,"",@"SHT_CUDA_CALLGRAPH"
	.align	4
	.sectionentsize	8
	.align		4
        /*0000*/ 	.word	0x00000000
	.align		4
        /*0004*/ 	.word	0xffffffff
	.align		4
        /*0008*/ 	.word	0x00000000
	.align		4
        /*000c*/ 	.word	0xfffffffe
	.align		4
        /*0010*/ 	.word	0x00000000
	.align		4
        /*0014*/ 	.word	0xfffffffd
	.align		4
        /*0018*/ 	.word	0x00000000
	.align		4
        /*001c*/ 	.word	0xfffffffc


//--------------------- .text._Z12verificationjPjPb --------------------------
	.section	.text._Z12verificationjPjPb,"ax",@progbits
	.align	128
        .global         _Z12verificationjPjPb
        .type           _Z12verificationjPjPb,@function
        .size           _Z12verificationjPjPb,(.L_x_45 - _Z12verificationjPjPb)
        .other          _Z12verificationjPjPb,@"STO_CUDA_ENTRY STV_DEFAULT"
_Z12verificationjPjPb:
.text._Z12verificationjPjPb:
[----:B------:R-:W-:Y:S01]  /*0000*/  LDC R1, c[0x0][0x37c] ;  /* 0x0000df00ff017b82 */ /* 0x000fe20000000800 */
[----:B------:R-:W0:Y:S07]  /*0010*/  S2R R5, SR_CTAID.X ;  /* 0x0000000000057919 */ /* 0x000e2e0000002500 */
[----:B------:R-:W1:Y:S01]  /*0020*/  LDC.64 R2, c[0x0][0x388] ;  /* 0x0000e200ff027b82 */ /* 0x000e620000000a00 */
[----:B------:R-:W0:Y:S01]  /*0030*/  LDCU UR6, c[0x0][0x360] ;  /* 0x00006c00ff0677ac */ /* 0x000e220008000800 */
[----:B------:R-:W0:Y:S01]  /*0040*/  S2R R0, SR_TID.X ;  /* 0x0000000000007919 */ /* 0x000e220000002100 */
[----:B------:R-:W2:Y:S01]  /*0050*/  LDCU.64 UR4, c[0x0][0x358] ;  /* 0x00006b00ff0477ac */ /* 0x000ea20008000a00 */
[----:B0-----:R-:W-:Y:S01]  /*0060*/  IMAD R5, R5, UR6, R0 ;  /* 0x0000000605057c24 */ /* 0x001fe2000f8e0200 */
[----:B------:R-:W0:Y:S03]  /*0070*/  LDCU UR6, c[0x0][0x380] ;  /* 0x00007000ff0677ac */ /* 0x000e260008000800 */
[----:B-1----:R-:W-:-:S06]  /*0080*/  IMAD.WIDE.U32 R2, R5, 0x4, R2 ;  /* 0x0000000405027825 */ /* 0x002fcc00078e0002 */
[----:B--2---:R-:W0:Y:S02]  /*0090*/  LDG.E R2, desc[UR4][R2.64] ;  /* 0x0000000402027981 */ /* 0x004e24000c1e1900 */
[----:B0-----:R-:W-:-:S13]  /*00a0*/  ISETP.NE.AND P0, PT, R2, UR6, PT ;  /* 0x0000000602007c0c */ /* 0x001fda000bf05270 */
[----:B------:R-:W-:Y:S05]  /*00b0*/  @!P0 EXIT ;  /* 0x000000000000894d */ /* 0x000fea0003800000 */
[----:B------:R-:W0:Y:S02]  /*00c0*/  LDC.64 R2, c[0x0][0x390] ;  /* 0x0000e400ff027b82 */ /* 0x000e240000000a00 */
[----:B0-----:R-:W-:Y:S01]  /*00d0*/  STG.E.U8 desc[UR4][R2.64], RZ ;  /* 0x000000ff02007986 */ /* 0x001fe2000c101104 */
[----:B------:R-:W-:Y:S05]  /*00e0*/  EXIT ;  /* 0x000000000000794d */ /* 0x000fea0003800000 */
.L_x_0:
[----:B------:R-:W-:-:S00]  /*00f0*/  BRA `(.L_x_0) ;  /* 0xfffffffc00fc7947 */ /* 0x000fc0000383ffff */
[----:B------:R-:W-:-:S00]  /*0100*/  NOP ;  /* 0x0000000000007918 */ /* 0x000fc00000000000 */
[----:B------:R-:W-:-:S00]  /*0110*/  NOP ;  /* 0x0000000000007918 */ /* 0x000fc00000000000 */
[----:B------:R-:W-:-:S00]  /*0120*/  NOP ;  /* 0x0000000000007918 */ /* 0x000fc00000000000 */
[----:B------:R-:W-:-:S00]  /*0130*/  NOP ;  /* 0x0000000000007918 */ /* 0x000fc00000000000 */
[----:B------:R-:W-:-:S00]  /*0140*/  NOP ;  /* 0x0000000000007918 */ /* 0x000fc00000000000 */
[----:B------:R-:W-:-:S00]  /*0150*/  NOP ;  /* 0x0000000000007918 */ /* 0x000fc00000000000 */
[----:B------:R-:W-:-:S00]  /*0160*/  NOP ;  /* 0x0000000000007918 */ /* 0x000fc00000000000 */
[----:B------:R-:W-:-:S00]  /*0170*/  NOP ;  /* 0x0000000000007918 */ /* 0x000fc00000000000 */
.L_x_45:


//--------------------- .text._Z7kernel6Pj        --------------------------
	.section	.text._Z7kernel6Pj,"ax",@progbits
	.align	128
        .global         _Z7kernel6Pj
        .type           _Z7kernel6Pj,@function
        .size           _Z7kernel6Pj,(.L_x_46 - _Z7kernel6Pj)
        .other          _Z7kernel6Pj,@"STO_CUDA_ENTRY STV_DEFAULT"
_Z7kernel6Pj:
.text._Z7kernel6Pj:
[----:B------:R-:W-:Y:S01]  /*0000*/  LDC R1, c[0x0][0x37c] ;  /* 0x0000df00ff017b82 */ /* 0x000fe20000000800 */
[----:B------:R-:W0:Y:S07]  /*0010*/  S2R R5, SR_CTAID.X ;  /* 0x0000000000057919 */ /* 0x000e2e0000002500 */
[----:B------:R-:W1:Y:S01]  /*0020*/  LDC.64 R2, c[0x0][0x380] ;  /* 0x0000e000ff027b82 */ /* 0x000e620000000a00 */
[----:B------:R-:W0:Y:S01]  /*0030*/  LDCU UR6, c[0x0][0x360] ;  /* 0x00006c00ff0677ac */ /* 0x000e220008000800 */
[----:B------:R-:W0:Y:S01]  /*0040*/  S2R R0, SR_TID.X ;  /* 0x0000000000007919 */ /* 0x000e220000002100 */
[----:B------:R-:W2:Y:S01]  /*0050*/  LDCU.64 UR4, c[0x0][0x358] ;  /* 0x00006b00ff0477ac */ /* 0x000ea20008000a00 */
[----:B0-----:R-:W-:-:S04]  /*0060*/  IMAD R5, R5, UR6, R0 ;  /* 0x0000000605057c24 */ /* 0x001fc8000f8e0200 */
[----:B-1----:R-:W-:-:S06]  /*0070*/  IMAD.WIDE.U32 R2, R5, 0x4, R2 ;  /* 0x0000000405027825 */ /* 0x002fcc00078e0002 */
[----:B--2---:R-:W2:Y:S01]  /*0080*/  LDG.E R2, desc[UR4][R2.64] ;  /* 0x0000000402027981 */ /* 0x004ea2000c1e1900 */
[----:B------:R-:W0:Y:S01]  /*0090*/  S2UR UR5, SR_CgaCtaId ;  /* 0x00000000000579c3 */ /* 0x000e220000008800 */
[----:B------:R-:W-:Y:S02]  /*00a0*/  UMOV UR4, 0x400 ;  /* 0x0000040000047882 */ /* 0x000fe40000000000 */
[----:B0-----:R-:W-:-:S06]  /*00b0*/  ULEA UR4, UR5, UR4, 0x18 ;  /* 0x0000000405047291 */ /* 0x001fcc000f8ec0ff */
[----:B------:R-:W-:-:S05]  /*00c0*/  LEA R5, R0, UR4, 0x2 ;  /* 0x0000000400057c11 */ /* 0x000fca000f8e10ff */
[----:B--2---:R-:W-:Y:S01]  /*00d0*/  STS [R5], R2 ;  /* 0x0000000205007388 */ /* 0x004fe20000000800 */
[----:B------:R-:W-:Y:S06]  /*00e0*/  BAR.SYNC.DEFER_BLOCKING 0x0 ;  /* 0x0000000000007b1d */ /* 0x000fec0000010000 */
[----:B------:R-:W-:Y:S05]  /*00f0*/  EXIT ;  /* 0x000000000000794d */ /* 0x000fea0003800000 */
.L_x_1:
        /* <DEDUP_REMOVED lines=16> */
.L_x_46:


//--------------------- .text._Z7kernel5Pjm       --------------------------
	.section	.text._Z7kernel5Pjm,"ax",@progbits
	.align	128
        .global         _Z7kernel5Pjm
        .type           _Z7kernel5Pjm,@function
        .size           _Z7kernel5Pjm,(.L_x_47 - _Z7kernel5Pjm)
        .other          _Z7kernel5Pjm,@"STO_CUDA_ENTRY STV_DEFAULT"
_Z7kernel5Pjm:
.text._Z7kernel5Pjm:
[----:B------:R-:W-:Y:S01]  /*0000*/  LDC R1, c[0x0][0x37c] ;  /* 0x0000df00ff017b82 */ /* 0x000fe20000000800 */
[----:B------:R-:W0:Y:S07]  /*0010*/  S2R R5, SR_CTAID.X ;  /* 0x0000000000057919 */ /* 0x000e2e0000002500 */
[----:B------:R-:W1:Y:S01]  /*0020*/  LDC.64 R2, c[0x0][0x380] ;  /* 0x0000e000ff027b82 */ /* 0x000e620000000a00 */
[----:B------:R-:W0:Y:S01]  /*0030*/  LDCU UR14, c[0x0][0x360] ;  /* 0x00006c00ff0e77ac */ /* 0x000e220008000800 */
[----:B------:R-:W0:Y:S01]  /*0040*/  S2R R4, SR_TID.X ;  /* 0x0000000000047919 */ /* 0x000e220000002100 */
[----:B------:R-:W2:Y:S01]  /*0050*/  LDCU.64 UR12, c[0x0][0x358] ;  /* 0x00006b00ff0c77ac */ /* 0x000ea20008000a00 */
[----:B0-----:R-:W-:-:S04]  /*0060*/  IMAD R5, R5, UR14, R4 ;  /* 0x0000000e05057c24 */ /* 0x001fc8000f8e0204 */
[----:B-1----:R-:W-:-:S05]  /*0070*/  IMAD.WIDE.U32 R2, R5, 0x4, R2 ;  /* 0x0000000405027825 */ /* 0x002fca00078e0002 */
[----:B--2---:R-:W2:Y:S01]  /*0080*/  LDG.E R0, desc[UR12][R2.64] ;  /* 0x0000000c02007981 */ /* 0x004ea2000c1e1900 */
[----:B------:R-:W0:Y:S01]  /*0090*/  S2UR UR8, SR_CgaCtaId ;  /* 0x00000000000879c3 */ /* 0x000e220000008800 */
[----:B------:R-:W-:Y:S01]  /*00a0*/  UMOV UR4, 0x400 ;  /* 0x0000040000047882 */ /* 0x000fe20000000000 */
[----:B------:R-:W-:Y:S01]  /*00b0*/  HFMA2 R7, -RZ, RZ, 0, 0 ;  /* 0x00000000ff077431 */ /* 0x000fe200000001ff */
[----:B0-----:R-:W-:Y:S02]  /*00c0*/  ULEA UR8, UR8, UR4, 0x18 ;  /* 0x0000000408087291 */ /* 0x001fe4000f8ec0ff */
[----:B------:R-:W0:Y:S04]  /*00d0*/  LDCU.64 UR4, c[0x0][0x388] ;  /* 0x00007100ff0477ac */ /* 0x000e280008000a00 */
[----:B------:R-:W-:Y:S01]  /*00e0*/  LEA R5, R4, UR8, 0x2 ;  /* 0x0000000804057c11 */ /* 0x000fe2000f8e10ff */
[----:B0-----:R-:W-:-:S04]  /*00f0*/  UISETP.NE.U32.AND UP0, UPT, UR4, URZ, UPT ;  /* 0x000000ff0400728c */ /* 0x001fc8000bf05070 */
[----:B------:R-:W-:Y:S01]  /*0100*/  UISETP.NE.AND.EX UP0, UPT, UR5, URZ, UPT, UP0 ;  /* 0x000000ff0500728c */ /* 0x000fe2000bf05300 */
[----:B--2---:R0:W-:Y:S01]  /*0110*/  STS [R5], R0 ;  /* 0x0000000005007388 */ /* 0x0041e20000000800 */
[----:B------:R-:W-:Y:S07]  /*0120*/  BAR.SYNC.DEFER_BLOCKING 0x0 ;  /* 0x0000000000007b1d */ /* 0x000fee0000010000 */
[----:B------:R-:W-:Y:S05]  /*0130*/  BRA.U !UP0, `(.L_x_2) ;  /* 0x00000001087c7547 */ /* 0x000fea000b800000 */
[----:B------:R-:W-:Y:S01]  /*0140*/  MOV R7, RZ ;  /* 0x000000ff00077202 */ /* 0x000fe20000000f00 */
[----:B------:R-:W-:Y:S01]  /*0150*/  UMOV UR6, URZ ;  /* 0x000000ff00067c82 */ /* 0x000fe20008000000 */
[----:B------:R-:W-:-:S05]  /*0160*/  UMOV UR7, URZ ;  /* 0x000000ff00077c82 */ /* 0x000fca0008000000 */
.L_x_6:
[----:B------:R-:W-:Y:S01]  /*0170*/  UIADD3 UR6, UP0, UPT, UR6, 0x1, URZ ;  /* 0x0000000106067890 */ /* 0x000fe2000ff1e0ff */
[----:B------:R-:W-:Y:S01]  /*0180*/  UMOV UR4, URZ ;  /* 0x000000ff00047c82 */ /* 0x000fe20008000000 */
[----:B------:R-:W-:Y:S02]  /*0190*/  UMOV UR5, URZ ;  /* 0x000000ff00057c82 */ /* 0x000fe40008000000 */
[----:B------:R-:W-:Y:S02]  /*01a0*/  UIADD3.X UR7, UPT, UPT, URZ, UR7, URZ, UP0, !UPT ;  /* 0x00000007ff077290 */ /* 0x000fe400087fe4ff */
[----:B------:R-:W-:-:S04]  /*01b0*/  UISETP.NE.U32.AND UP0, UPT, UR6, UR14, UPT ;  /* 0x0000000e0600728c */ /* 0x000fc8000bf05070 */
[----:B------:R-:W-:-:S11]  /*01c0*/  UISETP.NE.AND.EX UP0, UPT, UR7, URZ, UPT, UP0 ;  /* 0x000000ff0700728c */ /* 0x000fd6000bf05300 */
.L_x_5:
[----:B------:R-:W-:Y:S01]  /*01d0*/  UISETP.GE.U32.AND UP1, UPT, UR4, UR14, UPT ;  /* 0x0000000e0400728c */ /* 0x000fe2000bf26070 */
[----:B------:R-:W1:Y:S03]  /*01e0*/  LDCU.64 UR18, c[0x0][0x388] ;  /* 0x00007100ff1277ac */ /* 0x000e660008000a00 */
[----:B------:R-:W-:-:S09]  /*01f0*/  UISETP.GE.U32.AND.EX UP1, UPT, UR5, URZ, UPT, UP1 ;  /* 0x000000ff0500728c */ /* 0x000fd2000bf26110 */
[----:B------:R-:W-:Y:S05]  /*0200*/  BRA.U UP1, `(.L_x_3) ;  /* 0x0000000101307547 */ /* 0x000fea000b800000 */
[----:B------:R-:W2:Y:S01]  /*0210*/  LDCU.64 UR16, c[0x0][0x388] ;  /* 0x00007100ff1077ac */ /* 0x000ea20008000a00 */
[----:B------:R-:W-:Y:S02]  /*0220*/  ULEA UR11, UR4, UR8, 0x2 ;  /* 0x00000008040b7291 */ /* 0x000fe4000f8e10ff */
[----:B------:R-:W-:Y:S01]  /*0230*/  UMOV UR9, UR4 ;  /* 0x0000000400097c82 */ /* 0x000fe20008000000 */
[----:B------:R-:W-:-:S09]  /*0240*/  UMOV UR10, UR5 ;  /* 0x00000005000a7c82 */ /* 0x000fd20008000000 */
.L_x_4:
[----:B0-----:R-:W0:Y:S01]  /*0250*/  LDS R0, [UR11] ;  /* 0x0000000bff007984 */ /* 0x001e220008000800 */
[----:B--2---:R-:W-:Y:S02]  /*0260*/  UIADD3 UR9, UP1, UPT, UR9, UR16, URZ ;  /* 0x0000001009097290 */ /* 0x004fe4000ff3e0ff */
[----:B------:R-:W-:Y:S02]  /*0270*/  ULEA UR11, UR16, UR11, 0x2 ;  /* 0x0000000b100b7291 */ /* 0x000fe4000f8e10ff */
[----:B------:R-:W-:Y:S02]  /*0280*/  UIADD3.X UR10, UPT, UPT, UR10, UR17, URZ, UP1, !UPT ;  /* 0x000000110a0a7290 */ /* 0x000fe40008ffe4ff */
[----:B------:R-:W-:-:S04]  /*0290*/  UISETP.GE.U32.AND UP1, UPT, UR9, UR14, UPT ;  /* 0x0000000e0900728c */ /* 0x000fc8000bf26070 */
[----:B------:R-:W-:Y:S01]  /*02a0*/  UISETP.GE.U32.AND.EX UP1, UPT, UR10, URZ, UPT, UP1 ;  /* 0x000000ff0a00728c */ /* 0x000fe2000bf26110 */
[----:B0-----:R-:W-:-:S08]  /*02b0*/  IADD3 R7, PT, PT, R0, R7, RZ ;  /* 0x0000000700077210 */ /* 0x001fd00007ffe0ff */
[----:B------:R-:W-:Y:S05]  /*02c0*/  BRA.U !UP1, `(.L_x_4) ;  /* 0xfffffffd09e07547 */ /* 0x000fea000b83ffff */
.L_x_3:
[----:B------:R-:W-:-:S04]  /*02d0*/  UIADD3 UR4, UP1, UPT, UR4, 0x1, URZ ;  /* 0x0000000104047890 */ /* 0x000fc8000ff3e0ff */
[----:B------:R-:W-:Y:S02]  /*02e0*/  UIADD3.X UR5, UPT, UPT, URZ, UR5, URZ, UP1, !UPT ;  /* 0x00000005ff057290 */ /* 0x000fe40008ffe4ff */
[----:B-1----:R-:W-:-:S04]  /*02f0*/  UISETP.NE.U32.AND UP1, UPT, UR4, UR18, UPT ;  /* 0x000000120400728c */ /* 0x002fc8000bf25070 */
[----:B------:R-:W-:-:S09]  /*0300*/  UISETP.NE.AND.EX UP1, UPT, UR5, UR19, UPT, UP1 ;  /* 0x000000130500728c */ /* 0x000fd2000bf25310 */
[----:B------:R-:W-:Y:S05]  /*0310*/  BRA.U UP1, `(.L_x_5) ;  /* 0xfffffffd01ac7547 */ /* 0x000fea000b83ffff */
[----:B------:R-:W-:Y:S05]  /*0320*/  BRA.U UP0, `(.L_x_6) ;  /* 0xfffffffd00907547 */ /* 0x000fea000b83ffff */
.L_x_2:
[----:B------:R-:W-:Y:S06]  /*0330*/  BAR.SYNC.DEFER_BLOCKING 0x0 ;  /* 0x0000000000007b1d */ /* 0x000fec0000010000 */
[----:B------:R-:W-:Y:S01]  /*0340*/  STG.E desc[UR12][R2.64], R7 ;  /* 0x0000000702007986 */ /* 0x000fe2000c10190c */
[----:B------:R-:W-:Y:S05]  /*0350*/  EXIT ;  /* 0x000000000000794d */ /* 0x000fea0003800000 */
.L_x_7:
        /* <DEDUP_REMOVED lines=10> */
.L_x_47:


//--------------------- .text._Z7kernel4Pj        --------------------------
	.section	.text._Z7kernel4Pj,"ax",@progbits
	.align	128
        .global         _Z7kernel4Pj
        .type           _Z7kernel4Pj,@function
        .size           _Z7kernel4Pj,(.L_x_48 - _Z7kernel4Pj)
        .other          _Z7kernel4Pj,@"STO_CUDA_ENTRY STV_DEFAULT"
_Z7kernel4Pj:
.text._Z7kernel4Pj:
[----:B------:R-:W-:Y:S08]  /*0000*/  LDC R1, c[0x0][0x37c] ;  /* 0x0000df00ff017b82 */ /* 0x000ff00000000800 */
[----:B------:R-:W0:Y:S01]  /*0010*/  S2UR UR6, SR_CTAID.X ;  /* 0x00000000000679c3 */ /* 0x000e220000002500 */
[----:B------:R-:W0:Y:S01]  /*0020*/  LDCU UR7, c[0x0][0x360] ;  /* 0x00006c00ff0777ac */ /* 0x000e220008000800 */
[----:B------:R-:W-:Y:S01]  /*0030*/  IMAD.MOV.U32 R6, RZ, RZ, RZ ;  /* 0x000000ffff067224 */ /* 0x000fe200078e00ff */
[----:B------:R-:W1:Y:S01]  /*0040*/  LDCU.64 UR8, c[0x0][0x358] ;  /* 0x00006b00ff0877ac */ /* 0x000e620008000a00 */
[----:B------:R-:W-:Y:S01]  /*0050*/  UMOV UR4, URZ ;  /* 0x000000ff00047c82 */ /* 0x000fe20008000000 */
[----:B------:R-:W-:Y:S01]  /*0060*/  UMOV UR5, URZ ;  /* 0x000000ff00057c82 */ /* 0x000fe20008000000 */
[----:B0-----:R-:W-:-:S04]  /*0070*/  UIMAD UR6, UR7, UR6, URZ ;  /* 0x00000006070672a4 */ /* 0x001fc8000f8e02ff */
[----:B------:R-:W-:Y:S02]  /*0080*/  UIADD3 UR13, UP0, UPT, UR6, UR7, URZ ;  /* 0x00000007060d7290 */ /* 0x000fe4000ff1e0ff */
[----:B------:R-:W-:Y:S02]  /*0090*/  UIADD3 UR11, UP1, UPT, UR6, 0x20, URZ ;  /* 0x00000020060b7890 */ /* 0x000fe4000ff3e0ff */
[----:B------:R-:W-:Y:S02]  /*00a0*/  ULOP3.LUT UR10, URZ, UR6, URZ, 0x33, !UPT ;  /* 0x00000006ff0a7292 */ /* 0x000fe4000f8e33ff */
[----:B------:R-:W-:Y:S02]  /*00b0*/  UIADD3.X UR14, UPT, UPT, URZ, URZ, URZ, UP0, !UPT ;  /* 0x000000ffff0e7290 */ /* 0x000fe400087fe4ff */
[----:B-1----:R-:W-:-:S12]  /*00c0*/  UIADD3.X UR12, UPT, UPT, URZ, URZ, URZ, UP1, !UPT ;  /* 0x000000ffff0c7290 */ /* 0x002fd80008ffe4ff */
.L_x_13:
[----:B------:R-:W-:Y:S01]  /*00d0*/  UIADD3 UR4, UP0, UPT, UR4, 0x1, URZ ;  /* 0x0000000104047890 */ /* 0x000fe2000ff1e0ff */
[----:B------:R-:W-:-:S03]  /*00e0*/  CS2R R4, SRZ ;  /* 0x0000000000047805 */ /* 0x000fc6000001ff00 */
[----:B------:R-:W-:Y:S02]  /*00f0*/  UIADD3.X UR5, UPT, UPT, URZ, UR5, URZ, UP0, !UPT ;  /* 0x00000005ff057290 */ /* 0x000fe400087fe4ff */
[----:B------:R-:W-:-:S04]  /*0100*/  UISETP.NE.U32.AND UP0, UPT, UR4, UR7, UPT ;  /* 0x000000070400728c */ /* 0x000fc8000bf05070 */
[----:B------:R-:W-:-:S11]  /*0110*/  UISETP.NE.AND.EX UP0, UPT, UR5, URZ, UPT, UP0 ;  /* 0x000000ff0500728c */ /* 0x000fd6000bf05300 */
.L_x_12:
[----:B------:R-:W-:-:S04]  /*0120*/  IADD3 R3, P1, PT, R4, UR11, RZ ;  /* 0x0000000b04037c10 */ /* 0x000fc8000ff3e0ff */
[----:B------:R-:W-:Y:S02]  /*0130*/  ISETP.GT.U32.AND P0, PT, R3, UR13, PT ;  /* 0x0000000d03007c0c */ /* 0x000fe4000bf04070 */
[C---:B------:R-:W-:Y:S02]  /*0140*/  IADD3.X R0, PT, PT, R5.reuse, UR12, RZ, P1, !PT ;  /* 0x0000000c05007c10 */ /* 0x040fe40008ffe4ff */
[----:B------:R-:W-:Y:S02]  /*0150*/  ISETP.GE.U32.AND P1, PT, R4, UR7, PT ;  /* 0x0000000704007c0c */ /* 0x000fe4000bf26070 */
[----:B------:R-:W-:Y:S02]  /*0160*/  ISETP.GT.U32.AND.EX P0, PT, R0, UR14, PT, P0 ;  /* 0x0000000e00007c0c */ /* 0x000fe4000bf04100 */
[----:B------:R-:W-:Y:S02]  /*0170*/  ISETP.GE.U32.AND.EX P1, PT, R5, RZ, PT, P1 ;  /* 0x000000ff0500720c */ /* 0x000fe40003f26110 */
[----:B------:R-:W-:-:S02]  /*0180*/  SEL R3, R3, UR13, P0 ;  /* 0x0000000d03037c07 */ /* 0x000fc40008000000 */
[----:B------:R-:W-:Y:S02]  /*0190*/  SEL R0, R0, UR14, P0 ;  /* 0x0000000e00007c07 */ /* 0x000fe40008000000 */
[----:B------:R-:W-:Y:S02]  /*01a0*/  IADD3 R3, P3, P4, R3, UR10, -R4 ;  /* 0x0000000a03037c10 */ /* 0x000fe4000fc7e804 */
[----:B------:R-:W-:Y:S02]  /*01b0*/  IADD3 R7, P0, PT, R4, UR6, RZ ;  /* 0x0000000604077c10 */ /* 0x000fe4000ff1e0ff */
[--C-:B------:R-:W-:Y:S02]  /*01c0*/  IADD3.X R2, PT, PT, R0, -0x1, ~R5.reuse, P3, P4 ;  /* 0xffffffff00027810 */ /* 0x100fe40001fe8c05 */
[----:B------:R-:W-:Y:S01]  /*01d0*/  IADD3 R4, P2, PT, R4, 0x1, RZ ;  /* 0x0000000104047810 */ /* 0x000fe20007f5e0ff */
[----:B------:R-:W-:Y:S01]  /*01e0*/  IMAD.X R0, RZ, RZ, R5, P0 ;  /* 0x000000ffff007224 */ /* 0x000fe200000e0605 */
[----:B------:R-:W-:-:S02]  /*01f0*/  SHF.R.U64 R8, R3, 0x5, R2 ;  /* 0x0000000503087819 */ /* 0x000fc40000001202 */
[----:B------:R-:W-:Y:S01]  /*0200*/  ISETP.NE.U32.AND P0, PT, R4, 0x20, PT ;  /* 0x000000200400780c */ /* 0x000fe20003f05070 */
[----:B------:R-:W-:Y:S01]  /*0210*/  IMAD.X R5, RZ, RZ, R5, P2 ;  /* 0x000000ffff057224 */ /* 0x000fe200010e0605 */
[----:B------:R-:W-:-:S04]  /*0220*/  IADD3 R8, P2, PT, R8, 0x1, RZ ;  /* 0x0000000108087810 */ /* 0x000fc80007f5e0ff */
[----:B------:R-:W-:Y:S02]  /*0230*/  ISETP.NE.AND.EX P0, PT, R5, RZ, PT, P0 ;  /* 0x000000ff0500720c */ /* 0x000fe40003f05300 */
[----:B------:R-:W-:Y:S01]  /*0240*/  LEA.HI.X R10, R2, RZ, RZ, 0x1b, P2 ;  /* 0x000000ff020a7211 */ /* 0x000fe200010fdcff */
[----:B------:R-:W-:Y:S10]  /*0250*/  @P1 BRA `(.L_x_8) ;  /* 0x0000000400981947 */ /* 0x000ff40003800000 */
[----:B------:R-:W-:Y:S02]  /*0260*/  ISETP.GE.U32.AND P2, PT, R3, 0x1e0, PT ;  /* 0x000001e00300780c */ /* 0x000fe40003f46070 */
[----:B------:R-:W-:Y:S02]  /*0270*/  LOP3.LUT R25, R8, 0xf, RZ, 0xc0, !PT ;  /* 0x0000000f08197812 */ /* 0x000fe400078ec0ff */
[----:B------:R-:W-:Y:S02]  /*0280*/  ISETP.GE.U32.AND.EX P2, PT, R2, RZ, PT, P2 ;  /* 0x000000ff0200720c */ /* 0x000fe40003f46120 */
[----:B------:R-:W-:-:S04]  /*0290*/  ISETP.NE.U32.AND P1, PT, R25, RZ, PT ;  /* 0x000000ff1900720c */ /* 0x000fc80003f25070 */
[----:B------:R-:W-:-:S07]  /*02a0*/  ISETP.NE.AND.EX P1, PT, RZ, RZ, PT, P1 ;  /* 0x000000ffff00720c */ /* 0x000fce0003f25310 */
[----:B------:R-:W-:Y:S06]  /*02b0*/  @!P2 BRA `(.L_x_9) ;  /* 0x0000000000a0a947 */ /* 0x000fec0003800000 */
[----:B------:R-:W0:Y:S01]  /*02c0*/  LDC.64 R2, c[0x0][0x380] ;  /* 0x0000e000ff027b82 */ /* 0x000e220000000a00 */
[----:B------:R-:W-:Y:S02]  /*02d0*/  LOP3.LUT R10, R10, 0xfffffff, RZ, 0xc0, !PT ;  /* 0x0fffffff0a0a7812 */ /* 0x000fe400078ec0ff */
[----:B------:R-:W-:Y:S02]  /*02e0*/  LOP3.LUT R11, R8, 0xfffffff0, RZ, 0xc0, !PT ;  /* 0xfffffff0080b7812 */ /* 0x000fe400078ec0ff */
[----:B0-----:R-:W-:-:S04]  /*02f0*/  LEA R2, P2, R7, R2, 0x2 ;  /* 0x0000000207027211 */ /* 0x001fc800078410ff */
[----:B------:R-:W-:Y:S02]  /*0300*/  IADD3 R2, P3, PT, R2, 0x400, RZ ;  /* 0x0000040002027810 */ /* 0x000fe40007f7e0ff */
[----:B------:R-:W-:-:S05]  /*0310*/  LEA.HI.X R3, R7, R3, R0, 0x2, P2 ;  /* 0x0000000307037211 */ /* 0x000fca00010f1400 */
[----:B------:R-:W-:-:S07]  /*0320*/  IMAD.X R3, RZ, RZ, R3, P3 ;  /* 0x000000ffff037224 */ /* 0x000fce00018e0603 */
.L_x_10:
[----:B------:R-:W2:Y:S04]  /*0330*/  LDG.E R19, desc[UR8][R2.64+-0x400] ;  /* 0xfffc000802137981 */ /* 0x000ea8000c1e1900 */
[----:B------:R-:W2:Y:S04]  /*0340*/  LDG.E R20, desc[UR8][R2.64+-0x380] ;  /* 0xfffc800802147981 */ /* 0x000ea8000c1e1900 */
[----:B------:R-:W3:Y:S04]  /*0350*/  LDG.E R21, desc[UR8][R2.64+-0x300] ;  /* 0xfffd000802157981 */ /* 0x000ee8000c1e1900 */
[----:B------:R-:W3:Y:S04]  /*0360*/  LDG.E R22, desc[UR8][R2.64+-0x280] ;  /* 0xfffd800802167981 */ /* 0x000ee8000c1e1900 */
[----:B------:R-:W4:Y:S04]  /*0370*/  LDG.E R23, desc[UR8][R2.64+-0x200] ;  /* 0xfffe000802177981 */ /* 0x000f28000c1e1900 */
[----:B------:R-:W4:Y:S04]  /*0380*/  LDG.E R24, desc[UR8][R2.64+-0x180] ;  /* 0xfffe800802187981 */ /* 0x000f28000c1e1900 */
[----:B------:R-:W5:Y:S04]  /*0390*/  LDG.E R18, desc[UR8][R2.64+-0x100] ;  /* 0xffff000802127981 */ /* 0x000f68000c1e1900 */
[----:B------:R-:W5:Y:S04]  /*03a0*/  LDG.E R17, desc[UR8][R2.64+-0x80] ;  /* 0xffff800802117981 */ /* 0x000f68000c1e1900 */
[----:B------:R-:W5:Y:S04]  /*03b0*/  LDG.E R16, desc[UR8][R2.64] ;  /* 0x0000000802107981 */ /* 0x000f68000c1e1900 */
[----:B------:R-:W5:Y:S04]  /*03c0*/  LDG.E R15, desc[UR8][R2.64+0x80] ;  /* 0x00008008020f7981 */ /* 0x000f68000c1e1900 */
[----:B------:R-:W5:Y:S04]  /*03d0*/  LDG.E R14, desc[UR8][R2.64+0x100] ;  /* 0x00010008020e7981 */ /* 0x000f68000c1e1900 */
[----:B------:R-:W5:Y:S04]  /*03e0*/  LDG.E R13, desc[UR8][R2.64+0x180] ;  /* 0x00018008020d7981 */ /* 0x000f68000c1e1900 */
[----:B------:R-:W5:Y:S04]  /*03f0*/  LDG.E R9, desc[UR8][R2.64+0x200] ;  /* 0x0002000802097981 */ /* 0x000f68000c1e1900 */
[----:B------:R-:W5:Y:S01]  /*0400*/  LDG.E R12, desc[UR8][R2.64+0x280] ;  /* 0x00028008020c7981 */ /* 0x000f62000c1e1900 */
[----:B--2---:R-:W-:-:S03]  /*0410*/  IADD3 R20, PT, PT, R20, R19, R6 ;  /* 0x0000001314147210 */ /* 0x004fc60007ffe006 */
[----:B------:R-:W2:Y:S04]  /*0420*/  LDG.E R19, desc[UR8][R2.64+0x300] ;  /* 0x0003000802137981 */ /* 0x000ea8000c1e1900 */
[----:B------:R0:W2:Y:S01]  /*0430*/  LDG.E R6, desc[UR8][R2.64+0x380] ;  /* 0x0003800802067981 */ /* 0x0000a2000c1e1900 */
[----:B------:R-:W-:Y:S02]  /*0440*/  IADD3 R11, P2, PT, R11, -0x10, RZ ;  /* 0xfffffff00b0b7810 */ /* 0x000fe40007f5e0ff */
[----:B---3--:R-:W-:Y:S02]  /*0450*/  IADD3 R20, PT, PT, R22, R21, R20 ;  /* 0x0000001516147210 */ /* 0x008fe40007ffe014 */
[----:B------:R-:W-:Y:S02]  /*0460*/  IADD3.X R10, PT, PT, R10, -0x1, RZ, P2, !PT ;  /* 0xffffffff0a0a7810 */ /* 0x000fe400017fe4ff */
[----:B------:R-:W-:-:S02]  /*0470*/  ISETP.NE.U32.AND P2, PT, R11, RZ, PT ;  /* 0x000000ff0b00720c */ /* 0x000fc40003f45070 */
[----:B------:R-:W-:Y:S02]  /*0480*/  IADD3 R7, P3, PT, R7, 0x200, RZ ;  /* 0x0000020007077810 */ /* 0x000fe40007f7e0ff */
[----:B----4-:R-:W-:Y:S02]  /*0490*/  IADD3 R20, PT, PT, R24, R23, R20 ;  /* 0x0000001718147210 */ /* 0x010fe40007ffe014 */
[----:B------:R-:W-:Y:S01]  /*04a0*/  ISETP.NE.AND.EX P2, PT, R10, RZ, PT, P2 ;  /* 0x000000ff0a00720c */ /* 0x000fe20003f45320 */
[----:B------:R-:W-:Y:S01]  /*04b0*/  IMAD.X R0, RZ, RZ, R0, P3 ;  /* 0x000000ffff007224 */ /* 0x000fe200018e0600 */
[----:B0-----:R-:W-:Y:S02]  /*04c0*/  IADD3 R2, P4, PT, R2, 0x800, RZ ;  /* 0x0000080002027810 */ /* 0x001fe40007f9e0ff */
[----:B-----5:R-:W-:-:S03]  /*04d0*/  IADD3 R17, PT, PT, R17, R18, R20 ;  /* 0x0000001211117210 */ /* 0x020fc60007ffe014 */
[----:B------:R-:W-:Y:S01]  /*04e0*/  IMAD.X R3, RZ, RZ, R3, P4 ;  /* 0x000000ffff037224 */ /* 0x000fe200020e0603 */
[----:B------:R-:W-:-:S04]  /*04f0*/  IADD3 R15, PT, PT, R15, R16, R17 ;  /* 0x000000100f0f7210 */ /* 0x000fc80007ffe011 */
[----:B------:R-:W-:-:S04]  /*0500*/  IADD3 R13, PT, PT, R13, R14, R15 ;  /* 0x0000000e0d0d7210 */ /* 0x000fc80007ffe00f */
[----:B------:R-:W-:-:S04]  /*0510*/  IADD3 R9, PT, PT, R12, R9, R13 ;  /* 0x000000090c097210 */ /* 0x000fc80007ffe00d */
[----:B--2---:R-:W-:Y:S01]  /*0520*/  IADD3 R6, PT, PT, R6, R19, R9 ;  /* 0x0000001306067210 */ /* 0x004fe20007ffe009 */
[----:B------:R-:W-:Y:S06]  /*0530*/  @P2 BRA `(.L_x_10) ;  /* 0xfffffffc007c2947 */ /* 0x000fec000383ffff */
.L_x_9:
[----:B------:R-:W-:Y:S01]  /*0540*/  LOP3.LUT R17, R8, 0x7, RZ, 0xc0, !PT ;  /* 0x0000000708117812 */ /* 0x000fe200078ec0ff */
[----:B------:R-:W-:Y:S06]  /*0550*/  @!P1 BRA `(.L_x_8) ;  /* 0x0000000000d89947 */ /* 0x000fec0003800000 */
[----:B------:R-:W-:Y:S02]  /*0560*/  ISETP.GE.U32.AND P1, PT, R25, 0x8, PT ;  /* 0x000000081900780c */ /* 0x000fe40003f26070 */
[----:B------:R-:W-:Y:S02]  /*0570*/  ISETP.NE.U32.AND P2, PT, R17, RZ, PT ;  /* 0x000000ff1100720c */ /* 0x000fe40003f45070 */
[----:B------:R-:W-:Y:S02]  /*0580*/  ISETP.GE.U32.AND.EX P1, PT, RZ, RZ, PT, P1 ;  /* 0x000000ffff00720c */ /* 0x000fe40003f26110 */
[----:B------:R-:W-:-:S11]  /*0590*/  ISETP.NE.AND.EX P2, PT, RZ, RZ, PT, P2 ;  /* 0x000000ffff00720c */ /* 0x000fd60003f45320 */
[----:B------:R-:W-:Y:S05]  /*05a0*/  @!P1 BRA `(.L_x_11) ;  /* 0x0000000000449947 */ /* 0x000fea0003800000 */
[----:B------:R-:W0:Y:S02]  /*05b0*/  LDC.64 R2, c[0x0][0x380] ;  /* 0x0000e000ff027b82 */ /* 0x000e240000000a00 */
[----:B0-----:R-:W-:-:S04]  /*05c0*/  LEA R2, P1, R7, R2, 0x2 ;  /* 0x0000000207027211 */ /* 0x001fc800078210ff */
[----:B------:R-:W-:-:S05]  /*05d0*/  LEA.HI.X R3, R7, R3, R0, 0x2, P1 ;  /* 0x0000000307037211 */ /* 0x000fca00008f1400 */
[----:B------:R-:W2:Y:S04]  /*05e0*/  LDG.E R9, desc[UR8][R2.64] ;  /* 0x0000000802097981 */ /* 0x000ea8000c1e1900 */
[----:B------:R-:W2:Y:S04]  /*05f0*/  LDG.E R10, desc[UR8][R2.64+0x80] ;  /* 0x00008008020a7981 */ /* 0x000ea8000c1e1900 */
[----:B------:R-:W3:Y:S04]  /*0600*/  LDG.E R12, desc[UR8][R2.64+0x100] ;  /* 0x00010008020c7981 */ /* 0x000ee8000c1e1900 */
[----:B------:R-:W3:Y:S04]  /*0610*/  LDG.E R11, desc[UR8][R2.64+0x180] ;  /* 0x00018008020b7981 */ /* 0x000ee8000c1e1900 */
[----:B------:R-:W4:Y:S04]  /*0620*/  LDG.E R14, desc[UR8][R2.64+0x200] ;  /* 0x00020008020e7981 */ /* 0x000f28000c1e1900 */
[----:B------:R-:W4:Y:S04]  /*0630*/  LDG.E R13, desc[UR8][R2.64+0x280] ;  /* 0x00028008020d7981 */ /* 0x000f28000c1e1900 */
[----:B------:R-:W5:Y:S04]  /*0640*/  LDG.E R16, desc[UR8][R2.64+0x300] ;  /* 0x0003000802107981 */ /* 0x000f68000c1e1900 */
[----:B------:R-:W5:Y:S01]  /*0650*/  LDG.E R15, desc[UR8][R2.64+0x380] ;  /* 0x00038008020f7981 */ /* 0x000f62000c1e1900 */
[----:B------:R-:W-:-:S05]  /*0660*/  IADD3 R7, P1, PT, R7, 0x100, RZ ;  /* 0x0000010007077810 */ /* 0x000fca0007f3e0ff */
[----:B------:R-:W-:Y:S01]  /*0670*/  IMAD.X R0, RZ, RZ, R0, P1 ;  /* 0x000000ffff007224 */ /* 0x000fe200008e0600 */
[----:B--2---:R-:W-:-:S04]  /*0680*/  IADD3 R9, PT, PT, R10, R9, R6 ;  /* 0x000000090a097210 */ /* 0x004fc80007ffe006 */
[----:B---3--:R-:W-:-:S04]  /*0690*/  IADD3 R9, PT, PT, R11, R12, R9 ;  /* 0x0000000c0b097210 */ /* 0x008fc80007ffe009 */
[----:B----4-:R-:W-:-:S04]  /*06a0*/  IADD3 R9, PT, PT, R13, R14, R9 ;  /* 0x0000000e0d097210 */ /* 0x010fc80007ffe009 */
[----:B-----5:R-:W-:-:S07]  /*06b0*/  IADD3 R6, PT, PT, R15, R16, R9 ;  /* 0x000000100f067210 */ /* 0x020fce0007ffe009 */
.L_x_11:
[----:B------:R-:W-:Y:S05]  /*06c0*/  @!P2 BRA `(.L_x_8) ;  /* 0x00000000007ca947 */ /* 0x000fea0003800000 */
[----:B------:R-:W-:-:S04]  /*06d0*/  ISETP.GE.U32.AND P1, PT, R17, 0x4, PT ;  /* 0x000000041100780c */ /* 0x000fc80003f26070 */
[----:B------:R-:W-:-:S13]  /*06e0*/  ISETP.GE.U32.AND.EX P1, PT, RZ, RZ, PT, P1 ;  /* 0x000000ffff00720c */ /* 0x000fda0003f26110 */
[----:B------:R-:W0:Y:S02]  /*06f0*/  @P1 LDC.64 R2, c[0x0][0x380] ;  /* 0x0000e000ff021b82 */ /* 0x000e240000000a00 */
[----:B0-----:R-:W-:-:S04]  /*0700*/  @P1 LEA R2, P2, R7, R2, 0x2 ;  /* 0x0000000207021211 */ /* 0x001fc800078410ff */
[----:B------:R-:W-:-:S05]  /*0710*/  @P1 LEA.HI.X R3, R7, R3, R0, 0x2, P2 ;  /* 0x0000000307031211 */ /* 0x000fca00010f1400 */
[----:B------:R-:W2:Y:S04]  /*0720*/  @P1 LDG.E R9, desc[UR8][R2.64] ;  /* 0x0000000802091981 */ /* 0x000ea8000c1e1900 */
[----:B------:R-:W2:Y:S04]  /*0730*/  @P1 LDG.E R10, desc[UR8][R2.64+0x80] ;  /* 0x00008008020a1981 */ /* 0x000ea8000c1e1900 */
[----:B------:R-:W3:Y:S04]  /*0740*/  @P1 LDG.E R12, desc[UR8][R2.64+0x100] ;  /* 0x00010008020c1981 */ /* 0x000ee8000c1e1900 */
[----:B------:R-:W3:Y:S01]  /*0750*/  @P1 LDG.E R11, desc[UR8][R2.64+0x180] ;  /* 0x00018008020b1981 */ /* 0x000ee2000c1e1900 */
[----:B------:R-:W-:-:S02]  /*0760*/  LOP3.LUT R8, R8, 0x3, RZ, 0xc0, !PT ;  /* 0x0000000308087812 */ /* 0x000fc400078ec0ff */
[----:B------:R-:W-:Y:S02]  /*0770*/  @P1 IADD3 R7, P3, PT, R7, 0x80, RZ ;  /* 0x0000008007071810 */ /* 0x000fe40007f7e0ff */
[----:B------:R-:W-:-:S03]  /*0780*/  ISETP.NE.U32.AND P2, PT, R8, RZ, PT ;  /* 0x000000ff0800720c */ /* 0x000fc60003f45070 */
[----:B------:R-:W-:Y:S01]  /*0790*/  @P1 IMAD.X R0, RZ, RZ, R0, P3 ;  /* 0x000000ffff001224 */ /* 0x000fe200018e0600 */
[----:B------:R-:W-:Y:S02]  /*07a0*/  ISETP.NE.AND.EX P2, PT, RZ, RZ, PT, P2 ;  /* 0x000000ffff00720c */ /* 0x000fe40003f45320 */
[----:B--2---:R-:W-:-:S04]  /*07b0*/  @P1 IADD3 R9, PT, PT, R10, R9, R6 ;  /* 0x000000090a091210 */ /* 0x004fc80007ffe006 */
[----:B---3--:R-:W-:-:S07]  /*07c0*/  @P1 IADD3 R6, PT, PT, R11, R12, R9 ;  /* 0x0000000c0b061210 */ /* 0x008fce0007ffe009 */
[----:B------:R-:W-:Y:S05]  /*07d0*/  @!P2 BRA `(.L_x_8) ;  /* 0x000000000038a947 */ /* 0x000fea0003800000 */
[----:B------:R-:W0:Y:S02]  /*07e0*/  LDC.64 R2, c[0x0][0x380] ;  /* 0x0000e000ff027b82 */ /* 0x000e240000000a00 */
[----:B0-----:R-:W-:-:S04]  /*07f0*/  LEA R2, P1, R7, R2, 0x2 ;  /* 0x0000000207027211 */ /* 0x001fc800078210ff */
[----:B------:R-:W-:-:S05]  /*0800*/  LEA.HI.X R3, R7, R3, R0, 0x2, P1 ;  /* 0x0000000307037211 */ /* 0x000fca00008f1400 */
[----:B------:R-:W2:Y:S01]  /*0810*/  LDG.E R7, desc[UR8][R2.64] ;  /* 0x0000000802077981 */ /* 0x000ea2000c1e1900 */
[----:B------:R-:W-:-:S04]  /*0820*/  ISETP.NE.U32.AND P1, PT, R8, 0x1, PT ;  /* 0x000000010800780c */ /* 0x000fc80003f25070 */
[----:B------:R-:W-:Y:S01]  /*0830*/  ISETP.NE.AND.EX P1, PT, RZ, RZ, PT, P1 ;  /* 0x000000ffff00720c */ /* 0x000fe20003f25310 */
[----:B--2---:R-:W-:-:S12]  /*0840*/  IMAD.IADD R6, R6, 0x1, R7 ;  /* 0x0000000106067824 */ /* 0x004fd800078e0207 */
[----:B------:R-:W-:Y:S05]  /*0850*/  @!P1 BRA `(.L_x_8) ;  /* 0x0000000000189947 */ /* 0x000fea0003800000 */
[----:B------:R-:W-:Y:S01]  /*0860*/  ISETP.NE.U32.AND P1, PT, R8, 0x2, PT ;  /* 0x000000020800780c */ /* 0x000fe20003f25070 */
[----:B------:R-:W2:Y:S03]  /*0870*/  LDG.E R7, desc[UR8][R2.64+0x80] ;  /* 0x0000800802077981 */ /* 0x000ea6000c1e1900 */
[----:B------:R-:W-:-:S13]  /*0880*/  ISETP.NE.AND.EX P1, PT, RZ, RZ, PT, P1 ;  /* 0x000000ffff00720c */ /* 0x000fda0003f25310 */
[----:B------:R-:W3:Y:S01]  /*0890*/  @P1 LDG.E R9, desc[UR8][R2.64+0x100] ;  /* 0x0001000802091981 */ /* 0x000ee2000c1e1900 */
[----:B--2---:R-:W-:-:S04]  /*08a0*/  IMAD.IADD R6, R6, 0x1, R7 ;  /* 0x0000000106067824 */ /* 0x004fc800078e0207 */
[----:B---3--:R-:W-:-:S07]  /*08b0*/  @P1 IMAD.IADD R6, R6, 0x1, R9 ;  /* 0x0000000106061824 */ /* 0x008fce00078e0209 */
.L_x_8:
[----:B------:R-:W-:Y:S05]  /*08c0*/  @P0 BRA `(.L_x_12) ;  /* 0xfffffff800140947 */ /* 0x000fea000383ffff */
[----:B------:R-:W-:Y:S05]  /*08d0*/  BRA.U UP0, `(.L_x_13) ;  /* 0xfffffff500fc7547 */ /* 0x000fea000b83ffff */
[----:B------:R-:W0:Y:S01]  /*08e0*/  S2R R0, SR_TID.X ;  /* 0x0000000000007919 */ /* 0x000e220000002100 */
[----:B------:R-:W1:Y:S01]  /*08f0*/  LDCU.64 UR4, c[0x0][0x380] ;  /* 0x00007000ff0477ac */ /* 0x000e620008000a00 */
[----:B------:R-:W-:Y:S01]  /*0900*/  BAR.SYNC.DEFER_BLOCKING 0x0 ;  /* 0x0000000000007b1d */ /* 0x000fe20000010000 */
[----:B0-----:R-:W-:-:S05]  /*0910*/  IADD3 R0, P0, PT, R0, UR6, RZ ;  /* 0x0000000600007c10 */ /* 0x001fca000ff1e0ff */
[----:B------:R-:W-:Y:S01]  /*0920*/  IMAD.X R3, RZ, RZ, RZ, P0 ;  /* 0x000000ffff037224 */ /* 0x000fe200000e06ff */
[----:B-1----:R-:W-:-:S04]  /*0930*/  LEA R2, P0, R0, UR4, 0x2 ;  /* 0x0000000400027c11 */ /* 0x002fc8000f8010ff */
[----:B------:R-:W-:-:S05]  /*0940*/  LEA.HI.X R3, R0, UR5, R3, 0x2, P0 ;  /* 0x0000000500037c11 */ /* 0x000fca00080f1403 */
[----:B------:R-:W-:Y:S01]  /*0950*/  STG.E desc[UR8][R2.64], R6 ;  /* 0x0000000602007986 */ /* 0x000fe2000c101908 */
[----:B------:R-:W-:Y:S05]  /*0960*/  EXIT ;  /* 0x000000000000794d */ /* 0x000fea0003800000 */
.L_x_14:
        /* <DEDUP_REMOVED lines=9> */
.L_x_48:


//--------------------- .text._Z7kernel3Pj        --------------------------
	.section	.text._Z7kernel3Pj,"ax",@progbits
	.align	128
        .global         _Z7kernel3Pj
        .type           _Z7kernel3Pj,@function
        .size           _Z7kernel3Pj,(.L_x_49 - _Z7kernel3Pj)
        .other          _Z7kernel3Pj,@"STO_CUDA_ENTRY STV_DEFAULT"
_Z7kernel3Pj:
.text._Z7kernel3Pj:
[----:B------:R-:W-:Y:S01]  /*0000*/  LDC R1, c[0x0][0x37c] ;  /* 0x0000df00ff017b82 */ /* 0x000fe20000000800 */
[----:B------:R-:W0:Y:S07]  /*0010*/  S2R R0, SR_TID.X ;  /* 0x0000000000007919 */ /* 0x000e2e0000002100 */
[----:B------:R-:W1:Y:S01]  /*0020*/  S2UR UR6, SR_CTAID.X ;  /* 0x00000000000679c3 */ /* 0x000e620000002500 */
[----:B------:R-:W1:Y:S02]  /*0030*/  LDCU UR10, c[0x0][0x360] ;  /* 0x00006c00ff0a77ac */ /* 0x000e640008000800 */
[----:B-1----:R-:W-:-:S04]  /*0040*/  UIMAD UR6, UR10, UR6, URZ ;  /* 0x000000060a0672a4 */ /* 0x002fc8000f8e02ff */
[----:B------:R-:W-:Y:S02]  /*0050*/  UIADD3 UR4, UP1, UPT, UR6, 0x1, URZ ;  /* 0x0000000106047890 */ /* 0x000fe4000ff3e0ff */
[----:B------:R-:W-:Y:S02]  /*0060*/  UIADD3 UR7, UP0, UPT, UR6, UR10, URZ ;  /* 0x0000000a06077290 */ /* 0x000fe4000ff1e0ff */
[C---:B0-----:R-:W-:Y:S01]  /*0070*/  IADD3 R4, P1, PT, R0.reuse, UR6, RZ ;  /* 0x0000000600047c10 */ /* 0x041fe2000ff3e0ff */
[----:B------:R-:W-:Y:S01]  /*0080*/  UIADD3.X UR5, UPT, UPT, URZ, URZ, URZ, UP1, !UPT ;  /* 0x000000ffff057290 */ /* 0x000fe20008ffe4ff */
[----:B------:R-:W-:Y:S01]  /*0090*/  VIADD R2, R0, UR6 ;  /* 0x0000000600027c36 */ /* 0x000fe20008000000 */
[----:B------:R-:W-:Y:S01]  /*00a0*/  UIADD3.X UR8, UPT, UPT, URZ, URZ, URZ, UP0, !UPT ;  /* 0x000000ffff087290 */ /* 0x000fe200087fe4ff */
[C---:B------:R-:W-:Y:S01]  /*00b0*/  ISETP.GT.U32.AND P0, PT, R4.reuse, UR4, PT ;  /* 0x0000000404007c0c */ /* 0x040fe2000bf04070 */
[----:B------:R-:W-:Y:S01]  /*00c0*/  IMAD.X R5, RZ, RZ, RZ, P1 ;  /* 0x000000ffff057224 */ /* 0x000fe200008e06ff */
[----:B------:R-:W-:-:S04]  /*00d0*/  IADD3 R3, P2, PT, R4, 0x1, RZ ;  /* 0x0000000104037810 */ /* 0x000fc80007f5e0ff */
[----:B------:R-:W-:Y:S01]  /*00e0*/  ISETP.GT.U32.AND.EX P0, PT, R5, UR5, PT, P0 ;  /* 0x0000000505007c0c */ /* 0x000fe2000bf04100 */
[----:B------:R-:W-:Y:S01]  /*00f0*/  IMAD.X R12, RZ, RZ, R5, P2 ;  /* 0x000000ffff0c7224 */ /* 0x000fe200010e0605 */
[C---:B------:R-:W-:Y:S02]  /*0100*/  ISETP.GT.U32.AND P1, PT, R3.reuse, UR7, PT ;  /* 0x0000000703007c0c */ /* 0x040fe4000bf24070 */
[----:B------:R-:W-:Y:S01]  /*0110*/  SEL R8, R4, UR4, P0 ;  /* 0x0000000404087c07 */ /* 0x000fe20008000000 */
[----:B------:R-:W-:Y:S01]  /*0120*/  UIADD3 UR4, UPT, UPT, URZ, -UR6, URZ ;  /* 0x80000006ff047290 */ /* 0x000fe2000fffe0ff */
[----:B------:R-:W-:Y:S02]  /*0130*/  ISETP.GT.U32.AND.EX P1, PT, R12, UR8, PT, P1 ;  /* 0x000000080c007c0c */ /* 0x000fe4000bf24110 */
[----:B------:R-:W-:Y:S01]  /*0140*/  IADD3 R6, P6, PT, -R8, UR6, RZ ;  /* 0x0000000608067c10 */ /* 0x000fe2000ffde1ff */
[----:B------:R-:W-:Y:S01]  /*0150*/  UPRMT UR4, UR4, 0x7710, URZ ;  /* 0x0000771004047896 */ /* 0x000fe200080000ff */
[----:B------:R-:W-:-:S02]  /*0160*/  SEL R3, R3, UR7, P1 ;  /* 0x0000000703037c07 */ /* 0x000fc40008800000 */
[----:B------:R-:W-:Y:S01]  /*0170*/  ISETP.GT.U32.AND P3, PT, R6, -0x10, PT ;  /* 0xfffffff00600780c */ /* 0x000fe20003f64070 */
[----:B------:R-:W-:Y:S01]  /*0180*/  IMAD.MOV R6, RZ, RZ, -R2 ;  /* 0x000000ffff067224 */ /* 0x000fe200078e0a02 */
[----:B------:R-:W-:Y:S01]  /*0190*/  IADD3 R7, P4, P5, R0, UR6, -R3 ;  /* 0x0000000600077c10 */ /* 0x000fe2000fd9e803 */
[----:B------:R-:W-:Y:S01]  /*01a0*/  VIADD R2, R8, UR4 ;  /* 0x0000000408027c36 */ /* 0x000fe20008000000 */
[----:B------:R-:W-:Y:S01]  /*01b0*/  SEL R9, R5, UR5, P0 ;  /* 0x0000000505097c07 */ /* 0x000fe20008000000 */
[----:B------:R-:W-:Y:S01]  /*01c0*/  UMOV UR4, URZ ;  /* 0x000000ff00047c82 */ /* 0x000fe20008000000 */
[----:B------:R-:W-:Y:S01]  /*01d0*/  PRMT R6, R6, 0x7710, RZ ;  /* 0x0000771006067816 */ /* 0x000fe200000000ff */
[----:B------:R-:W-:Y:S01]  /*01e0*/  UMOV UR5, URZ ;  /* 0x000000ff00057c82 */ /* 0x000fe20008000000 */
[----:B------:R-:W-:Y:S01]  /*01f0*/  ISETP.GT.U32.AND P2, PT, R7, -0x10, PT ;  /* 0xfffffff00700780c */ /* 0x000fe20003f44070 */
[----:B------:R-:W-:Y:S01]  /*0200*/  IMAD.X R11, RZ, RZ, ~R9, P6 ;  /* 0x000000ffff0b7224 */ /* 0x000fe200030e0e09 */
[----:B------:R-:W-:Y:S01]  /*0210*/  LOP3.LUT R7, R2, 0xffff, RZ, 0xc0, !PT ;  /* 0x0000ffff02077812 */ /* 0x000fe200078ec0ff */
[----:B------:R-:W-:Y:S01]  /*0220*/  IMAD.IADD R2, R6, 0x1, R3 ;  /* 0x0000000106027824 */ /* 0x000fe200078e0203 */
[----:B------:R-:W-:Y:S01]  /*0230*/  SEL R12, R12, UR8, P1 ;  /* 0x000000080c0c7c07 */ /* 0x000fe20008800000 */
[----:B------:R-:W0:Y:S01]  /*0240*/  LDCU.64 UR8, c[0x0][0x358] ;  /* 0x00006b00ff0877ac */ /* 0x000e220008000a00 */
[----:B------:R-:W-:-:S02]  /*0250*/  LOP3.LUT R10, R7, 0xf, RZ, 0xc0, !PT ;  /* 0x0000000f070a7812 */ /* 0x000fc400078ec0ff */
[----:B------:R-:W-:Y:S02]  /*0260*/  LOP3.LUT R2, R2, 0xffff, RZ, 0xc0, !PT ;  /* 0x0000ffff02027812 */ /* 0x000fe400078ec0ff */
[----:B------:R-:W-:Y:S02]  /*0270*/  LOP3.LUT R6, R7, 0x7, RZ, 0xc0, !PT ;  /* 0x0000000707067812 */ /* 0x000fe400078ec0ff */
[----:B------:R-:W-:Y:S02]  /*0280*/  LOP3.LUT R7, R2, 0xf, RZ, 0xc0, !PT ;  /* 0x0000000f02077812 */ /* 0x000fe400078ec0ff */
[----:B------:R-:W-:Y:S02]  /*0290*/  ISETP.GT.U32.AND.EX P3, PT, R11, -0x1, PT, P3 ;  /* 0xffffffff0b00780c */ /* 0x000fe40003f64130 */
[----:B------:R-:W-:Y:S02]  /*02a0*/  IADD3 R10, P0, PT, R10, -0x1, RZ ;  /* 0xffffffff0a0a7810 */ /* 0x000fe40007f1e0ff */
[----:B------:R-:W-:-:S02]  /*02b0*/  IADD3.X R11, PT, PT, RZ, RZ, ~R12, P4, P5 ;  /* 0x000000ffff0b7210 */ /* 0x000fc400027eac0c */
[----:B------:R-:W-:Y:S02]  /*02c0*/  IADD3 R7, P6, PT, R7, -0x1, RZ ;  /* 0xffffffff07077810 */ /* 0x000fe40007fde0ff */
[----:B------:R-:W-:Y:S02]  /*02d0*/  IADD3 R6, P4, PT, R6, -0x1, RZ ;  /* 0xffffffff06067810 */ /* 0x000fe40007f9e0ff */
[----:B------:R-:W-:Y:S02]  /*02e0*/  LOP3.LUT R17, R2, 0x7, RZ, 0xc0, !PT ;  /* 0x0000000702117812 */ /* 0x000fe400078ec0ff */
[----:B------:R-:W-:Y:S01]  /*02f0*/  ISETP.GE.U32.AND P1, PT, R10, 0x7, PT ;  /* 0x000000070a00780c */ /* 0x000fe20003f26070 */
[----:B------:R-:W-:Y:S01]  /*0300*/  IMAD.X R10, RZ, RZ, -0x1, P0 ;  /* 0xffffffffff0a7424 */ /* 0x000fe200000e06ff */
[----:B------:R-:W-:Y:S01]  /*0310*/  ISETP.GT.U32.AND.EX P2, PT, R11, -0x1, PT, P2 ;  /* 0xffffffff0b00780c */ /* 0x000fe20003f44120 */
[----:B------:R-:W-:Y:S01]  /*0320*/  IMAD.X R11, RZ, RZ, -0x1, P6 ;  /* 0xffffffffff0b7424 */ /* 0x000fe200030e06ff */
[----:B------:R-:W-:Y:S01]  /*0330*/  ISETP.GE.U32.AND P0, PT, R6, 0x3, PT ;  /* 0x000000030600780c */ /* 0x000fe20003f06070 */
[C---:B------:R-:W-:Y:S01]  /*0340*/  VIADD R6, R17.reuse, 0xffffffff ;  /* 0xffffffff11067836 */ /* 0x040fe20000000000 */
[----:B------:R-:W-:-:S02]  /*0350*/  IADD3 RZ, P6, PT, R17, -0x1, RZ ;  /* 0xffffffff11ff7810 */ /* 0x000fc40007fde0ff */
[----:B------:R-:W-:Y:S01]  /*0360*/  ISETP.GE.U32.AND P5, PT, R7, 0x7, PT ;  /* 0x000000070700780c */ /* 0x000fe20003fa6070 */
[----:B------:R-:W-:Y:S01]  /*0370*/  IMAD.X R7, RZ, RZ, -0x1, P4 ;  /* 0xffffffffff077424 */ /* 0x000fe200020e06ff */
[----:B------:R-:W-:Y:S01]  /*0380*/  ISETP.GE.U32.AND.EX P1, PT, R10, RZ, PT, P1 ;  /* 0x000000ff0a00720c */ /* 0x000fe20003f26110 */
[----:B------:R-:W-:Y:S01]  /*0390*/  IMAD.X R10, RZ, RZ, -0x1, P6 ;  /* 0xffffffffff0a7424 */ /* 0x000fe200030e06ff */
[----:B------:R-:W-:Y:S02]  /*03a0*/  ISETP.GE.U32.AND P4, PT, R6, 0x3, PT ;  /* 0x000000030600780c */ /* 0x000fe40003f86070 */
[----:B------:R-:W-:Y:S02]  /*03b0*/  IADD3 R6, P6, PT, R3, -R4, RZ ;  /* 0x8000000403067210 */ /* 0x000fe40007fde0ff */
[----:B------:R-:W-:Y:S02]  /*03c0*/  ISETP.GE.U32.AND.EX P0, PT, R7, RZ, PT, P0 ;  /* 0x000000ff0700720c */ /* 0x000fe40003f06100 */
[----:B------:R-:W-:Y:S01]  /*03d0*/  ISETP.GE.U32.AND.EX P5, PT, R11, RZ, PT, P5 ;  /* 0x000000ff0b00720c */ /* 0x000fe20003fa6150 */
[----:B------:R-:W-:Y:S01]  /*03e0*/  IMAD.X R7, R12, 0x1, ~R5, P6 ;  /* 0x000000010c077824 */ /* 0x000fe200030e0e05 */
[----:B------:R-:W-:Y:S01]  /*03f0*/  IADD3 R8, P6, PT, R8, -UR6, RZ ;  /* 0x8000000608087c10 */ /* 0x000fe2000ffde0ff */
[----:B------:R-:W-:Y:S01]  /*0400*/  IMAD.MOV.U32 R12, RZ, RZ, RZ ;  /* 0x000000ffff0c7224 */ /* 0x000fe200078e00ff */
[----:B------:R-:W-:-:S02]  /*0410*/  ISETP.GE.U32.AND.EX P4, PT, R10, RZ, PT, P4 ;  /* 0x000000ff0a00720c */ /* 0x000fc40003f86140 */
[----:B------:R-:W-:Y:S02]  /*0420*/  IADD3.X R9, PT, PT, R9, -0x1, RZ, P6, !PT ;  /* 0xffffffff09097810 */ /* 0x000fe400037fe4ff */
[----:B------:R-:W-:Y:S02]  /*0430*/  LOP3.LUT R10, R8, 0xfffffff0, RZ, 0xc0, !PT ;  /* 0xfffffff0080a7812 */ /* 0x000fe400078ec0ff */
[----:B0-----:R-:W-:-:S07]  /*0440*/  LOP3.LUT R11, R2, 0x3, RZ, 0xc0, !PT ;  /* 0x00000003020b7812 */ /* 0x001fce00078ec0ff */
.L_x_29:
[----:B------:R-:W-:Y:S01]  /*0450*/  ISETP.GE.U32.AND P6, PT, R0, UR10, PT ;  /* 0x0000000a00007c0c */ /* 0x000fe2000bfc6070 */
[----:B------:R-:W-:-:S12]  /*0460*/  BSSY.RECONVERGENT B0, `(.L_x_15) ;  /* 0x0000068000007945 */ /* 0x000fd80003800200 */
[----:B------:R-:W-:Y:S05]  /*0470*/  @P6 BRA `(.L_x_16) ;  /* 0x0000000400986947 */ /* 0x000fea0003800000 */
[----:B------:R-:W-:Y:S01]  /*0480*/  BSSY.RECONVERGENT B1, `(.L_x_17) ;  /* 0x0000030000017945 */ /* 0x000fe20003800200 */
[----:B------:R-:W-:Y:S02]  /*0490*/  IMAD.MOV.U32 R13, RZ, RZ, R4 ;  /* 0x000000ffff0d7224 */ /* 0x000fe400078e0004 */
[----:B------:R-:W-:Y:S01]  /*04a0*/  IMAD.MOV.U32 R14, RZ, RZ, R5 ;  /* 0x000000ffff0e7224 */ /* 0x000fe200078e0005 */
[----:B------:R-:W-:Y:S06]  /*04b0*/  @P2 BRA `(.L_x_18) ;  /* 0x0000000000b02947 */ /* 0x000fec0003800000 */
[----:B------:R-:W0:Y:S01]  /*04c0*/  LDCU.64 UR12, c[0x0][0x380] ;  /* 0x00007000ff0c77ac */ /* 0x000e220008000a00 */
[----:B------:R-:W-:Y:S01]  /*04d0*/  LOP3.LUT R16, R6, 0xfffffff0, RZ, 0xc0, !PT ;  /* 0xfffffff006107812 */ /* 0x000fe200078ec0ff */
[----:B------:R-:W-:Y:S02]  /*04e0*/  IMAD.MOV.U32 R15, RZ, RZ, R7 ;  /* 0x000000ffff0f7224 */ /* 0x000fe400078e0007 */
[----:B------:R-:W-:Y:S02]  /*04f0*/  IMAD.MOV.U32 R13, RZ, RZ, R4 ;  /* 0x000000ffff0d7224 */ /* 0x000fe400078e0004 */
[----:B------:R-:W-:Y:S01]  /*0500*/  IMAD.MOV.U32 R14, RZ, RZ, R5 ;  /* 0x000000ffff0e7224 */ /* 0x000fe200078e0005 */
[----:B0-----:R-:W-:-:S04]  /*0510*/  LEA R18, P6, R4, UR12, 0x2 ;  /* 0x0000000c04127c11 */ /* 0x001fc8000f8c10ff */
[----:B------:R-:W-:Y:S02]  /*0520*/  LEA.HI.X R21, R4, UR13, R5, 0x2, P6 ;  /* 0x0000000d04157c11 */ /* 0x000fe4000b0f1405 */
[----:B------:R-:W-:-:S05]  /*0530*/  IADD3 R18, P6, PT, R18, 0x20, RZ ;  /* 0x0000002012127810 */ /* 0x000fca0007fde0ff */
[----:B------:R-:W-:-:S08]  /*0540*/  IMAD.X R21, RZ, RZ, R21, P6 ;  /* 0x000000ffff157224 */ /* 0x000fd000030e0615 */
.L_x_19:
[----:B------:R-:W-:Y:S02]  /*0550*/  IMAD.MOV.U32 R2, RZ, RZ, R18 ;  /* 0x000000ffff027224 */ /* 0x000fe400078e0012 */
[----:B------:R-:W-:-:S05]  /*0560*/  IMAD.MOV.U32 R3, RZ, RZ, R21 ;  /* 0x000000ffff037224 */ /* 0x000fca00078e0015 */
        /* <DEDUP_REMOVED lines=8> */
[----:B--2---:R-:W-:-:S03]  /*05f0*/  IADD3 R22, PT, PT, R22, R21, R12 ;  /* 0x0000001516167210 */ /* 0x004fc60007ffe00c */
[----:B------:R-:W2:Y:S04]  /*0600*/  LDG.E R12, desc[UR8][R2.64] ;  /* 0x00000008020c7981 */ /* 0x000ea8000c1e1900 */
[----:B------:R-:W2:Y:S01]  /*0610*/  LDG.E R21, desc[UR8][R2.64+0x4] ;  /* 0x0000040802157981 */ /* 0x000ea2000c1e1900 */
[----:B---3--:R-:W-:-:S03]  /*0620*/  IADD3 R24, PT, PT, R24, R25, R22 ;  /* 0x0000001918187210 */ /* 0x008fc60007ffe016 */
[----:B------:R-:W3:Y:S04]  /*0630*/  LDG.E R22, desc[UR8][R2.64+0x8] ;  /* 0x0000080802167981 */ /* 0x000ee8000c1e1900 */
[----:B------:R-:W3:Y:S01]  /*0640*/  LDG.E R25, desc[UR8][R2.64+0xc] ;  /* 0x00000c0802197981 */ /* 0x000ee2000c1e1900 */
[----:B----4-:R-:W-:-:S03]  /*0650*/  IADD3 R24, PT, PT, R23, R20, R24 ;  /* 0x0000001417187210 */ /* 0x010fc60007ffe018 */
[----:B------:R-:W4:Y:S04]  /*0660*/  LDG.E R23, desc[UR8][R2.64+0x10] ;  /* 0x0000100802177981 */ /* 0x000f28000c1e1900 */
[----:B------:R-:W4:Y:S01]  /*0670*/  LDG.E R20, desc[UR8][R2.64+0x14] ;  /* 0x0000140802147981 */ /* 0x000f22000c1e1900 */
[----:B-----5:R-:W-:-:S03]  /*0680*/  IADD3 R26, PT, PT, R18, R19, R24 ;  /* 0x00000013121a7210 */ /* 0x020fc60007ffe018 */
[----:B------:R-:W5:Y:S04]  /*0690*/  LDG.E R19, desc[UR8][R2.64+0x18] ;  /* 0x0000180802137981 */ /* 0x000f68000c1e1900 */
[----:B------:R-:W5:Y:S01]  /*06a0*/  LDG.E R24, desc[UR8][R2.64+0x1c] ;  /* 0x00001c0802187981 */ /* 0x000f62000c1e1900 */
[----:B------:R-:W-:-:S05]  /*06b0*/  IADD3 R13, P6, PT, R13, 0x10, RZ ;  /* 0x000000100d0d7810 */ /* 0x000fca0007fde0ff */
[----:B------:R-:W-:Y:S01]  /*06c0*/  IMAD.X R14, RZ, RZ, R14, P6 ;  /* 0x000000ffff0e7224 */ /* 0x000fe200030e060e */
[----:B------:R-:W-:-:S04]  /*06d0*/  IADD3 R16, P6, PT, R16, -0x10, RZ ;  /* 0xfffffff010107810 */ /* 0x000fc80007fde0ff */
[----:B------:R-:W-:Y:S02]  /*06e0*/  IADD3.X R15, PT, PT, R15, -0x1, RZ, P6, !PT ;  /* 0xffffffff0f0f7810 */ /* 0x000fe400037fe4ff */
[----:B------:R-:W-:Y:S02]  /*06f0*/  IADD3 R18, P6, PT, R2, 0x40, RZ ;  /* 0x0000004002127810 */ /* 0x000fe40007fde0ff */
[----:B--2---:R-:W-:-:S03]  /*0700*/  IADD3 R12, PT, PT, R21, R12, R26 ;  /* 0x0000000c150c7210 */ /* 0x004fc60007ffe01a */
[----:B------:R-:W-:Y:S01]  /*0710*/  IMAD.X R21, RZ, RZ, R3, P6 ;  /* 0x000000ffff157224 */ /* 0x000fe200030e0603 */
[----:B------:R-:W-:-:S04]  /*0720*/  ISETP.NE.U32.AND P6, PT, R16, RZ, PT ;  /* 0x000000ff1000720c */ /* 0x000fc80003fc5070 */
[----:B------:R-:W-:Y:S02]  /*0730*/  ISETP.NE.AND.EX P6, PT, R15, RZ, PT, P6 ;  /* 0x000000ff0f00720c */ /* 0x000fe40003fc5360 */
[----:B---3--:R-:W-:-:S04]  /*0740*/  IADD3 R12, PT, PT, R25, R22, R12 ;  /* 0x00000016190c7210 */ /* 0x008fc80007ffe00c */
[----:B----4-:R-:W-:-:S04]  /*0750*/  IADD3 R12, PT, PT, R20, R23, R12 ;  /* 0x00000017140c7210 */ /* 0x010fc80007ffe00c */
[----:B-----5:R-:W-:-:S03]  /*0760*/  IADD3 R12, PT, PT, R24, R19, R12 ;  /* 0x00000013180c7210 */ /* 0x020fc60007ffe00c */
[----:B------:R-:W-:Y:S05]  /*0770*/  @P6 BRA `(.L_x_19) ;  /* 0xfffffffc00746947 */ /* 0x000fea000383ffff */
.L_x_18:
[----:B------:R-:W-:Y:S05]  /*0780*/  BSYNC.RECONVERGENT B1 ;  /* 0x0000000000017941 */ /* 0x000fea0003800200 */
.L_x_17:
[----:B------:R-:W-:-:S13]  /*0790*/  LOP3.LUT P6, RZ, R6, 0xf, RZ, 0xc0, !PT ;  /* 0x0000000f06ff7812 */ /* 0x000fda00078cc0ff */
[----:B------:R-:W-:Y:S05]  /*07a0*/  @!P6 BRA `(.L_x_16) ;  /* 0x0000000000cce947 */ /* 0x000fea0003800000 */
[----:B------:R-:W-:Y:S04]  /*07b0*/  BSSY.RECONVERGENT B1, `(.L_x_20) ;  /* 0x0000013000017945 */ /* 0x000fe80003800200 */
[----:B------:R-:W-:Y:S05]  /*07c0*/  @!P5 BRA `(.L_x_21) ;  /* 0x000000000044d947 */ /* 0x000fea0003800000 */
[----:B------:R-:W0:Y:S02]  /*07d0*/  LDCU.64 UR12, c[0x0][0x380] ;  /* 0x00007000ff0c77ac */ /* 0x000e240008000a00 */
[----:B0-----:R-:W-:-:S04]  /*07e0*/  LEA R2, P6, R13, UR12, 0x2 ;  /* 0x0000000c0d027c11 */ /* 0x001fc8000f8c10ff */
[----:B------:R-:W-:-:S05]  /*07f0*/  LEA.HI.X R3, R13, UR13, R14, 0x2, P6 ;  /* 0x0000000d0d037c11 */ /* 0x000fca000b0f140e */
        /* <DEDUP_REMOVED lines=14> */
.L_x_21:
[----:B------:R-:W-:Y:S05]  /*08e0*/  BSYNC.RECONVERGENT B1 ;  /* 0x0000000000017941 */ /* 0x000fea0003800200 */
.L_x_20:
[----:B------:R-:W-:-:S04]  /*08f0*/  ISETP.NE.U32.AND P6, PT, R17, RZ, PT ;  /* 0x000000ff1100720c */ /* 0x000fc80003fc5070 */
[----:B------:R-:W-:-:S13]  /*0900*/  ISETP.NE.AND.EX P6, PT, RZ, RZ, PT, P6 ;  /* 0x000000ffff00720c */ /* 0x000fda0003fc5360 */
[----:B------:R-:W-:Y:S05]  /*0910*/  @!P6 BRA `(.L_x_16) ;  /* 0x000000000070e947 */ /* 0x000fea0003800000 */
[----:B------:R-:W0:Y:S02]  /*0920*/  @P4 LDC.64 R2, c[0x0][0x380] ;  /* 0x0000e000ff024b82 */ /* 0x000e240000000a00 */
[----:B0-----:R-:W-:-:S04]  /*0930*/  @P4 LEA R2, P6, R13, R2, 0x2 ;  /* 0x000000020d024211 */ /* 0x001fc800078c10ff */
[----:B------:R-:W-:-:S05]  /*0940*/  @P4 LEA.HI.X R3, R13, R3, R14, 0x2, P6 ;  /* 0x000000030d034211 */ /* 0x000fca00030f140e */
[----:B------:R-:W2:Y:S04]  /*0950*/  @P4 LDG.E R15, desc[UR8][R2.64] ;  /* 0x00000008020f4981 */ /* 0x000ea8000c1e1900 */
[----:B------:R-:W2:Y:S04]  /*0960*/  @P4 LDG.E R16, desc[UR8][R2.64+0x4] ;  /* 0x0000040802104981 */ /* 0x000ea8000c1e1900 */
[----:B------:R-:W3:Y:S04]  /*0970*/  @P4 LDG.E R18, desc[UR8][R2.64+0x8] ;  /* 0x0000080802124981 */ /* 0x000ee8000c1e1900 */
[----:B------:R-:W3:Y:S01]  /*0980*/  @P4 LDG.E R19, desc[UR8][R2.64+0xc] ;  /* 0x00000c0802134981 */ /* 0x000ee2000c1e1900 */
[----:B------:R-:W-:-:S05]  /*0990*/  @P4 IADD3 R13, P6, PT, R13, 0x4, RZ ;  /* 0x000000040d0d4810 */ /* 0x000fca0007fde0ff */
[----:B------:R-:W-:Y:S01]  /*09a0*/  @P4 IMAD.X R14, RZ, RZ, R14, P6 ;  /* 0x000000ffff0e4224 */ /* 0x000fe200030e060e */
[----:B------:R-:W-:-:S04]  /*09b0*/  ISETP.NE.U32.AND P6, PT, R11, RZ, PT ;  /* 0x000000ff0b00720c */ /* 0x000fc80003fc5070 */
[----:B------:R-:W-:Y:S02]  /*09c0*/  ISETP.NE.AND.EX P6, PT, RZ, RZ, PT, P6 ;  /* 0x000000ffff00720c */ /* 0x000fe40003fc5360 */
[----:B--2---:R-:W-:-:S04]  /*09d0*/  @P4 IADD3 R15, PT, PT, R16, R15, R12 ;  /* 0x0000000f100f4210 */ /* 0x004fc80007ffe00c */
[----:B---3--:R-:W-:-:S07]  /*09e0*/  @P4 IADD3 R12, PT, PT, R19, R18, R15 ;  /* 0x00000012130c4210 */ /* 0x008fce0007ffe00f */
[----:B------:R-:W-:Y:S05]  /*09f0*/  @!P6 BRA `(.L_x_16) ;  /* 0x000000000038e947 */ /* 0x000fea0003800000 */
[----:B------:R-:W0:Y:S02]  /*0a00*/  LDCU.64 UR12, c[0x0][0x380] ;  /* 0x00007000ff0c77ac */ /* 0x000e240008000a00 */
[----:B0-----:R-:W-:-:S04]  /*0a10*/  LEA R2, P6, R13, UR12, 0x2 ;  /* 0x0000000c0d027c11 */ /* 0x001fc8000f8c10ff */
[----:B------:R-:W-:-:S05]  /*0a20*/  LEA.HI.X R3, R13, UR13, R14, 0x2, P6 ;  /* 0x0000000d0d037c11 */ /* 0x000fca000b0f140e */
        /* <DEDUP_REMOVED lines=11> */
.L_x_16:
[----:B------:R-:W-:Y:S05]  /*0ae0*/  BSYNC.RECONVERGENT B0 ;  /* 0x0000000000007941 */ /* 0x000fea0003800200 */
.L_x_15:
[----:B------:R-:W-:Y:S01]  /*0af0*/  ISETP.NE.AND P6, PT, R0, RZ, PT ;  /* 0x000000ff0000720c */ /* 0x000fe20003fc5270 */
[----:B------:R-:W0:Y:S01]  /*0b00*/  LDCU.64 UR12, c[0x0][0x380] ;  /* 0x00007000ff0c77ac */ /* 0x000e220008000a00 */
[----:B------:R-:W-:Y:S11]  /*0b10*/  BSSY.RECONVERGENT B0, `(.L_x_22) ;  /* 0x000006b000007945 */ /* 0x000ff60003800200 */
[----:B------:R-:W-:Y:S05]  /*0b20*/  @!P6 BRA `(.L_x_23) ;  /* 0x0000000400a4e947 */ /* 0x000fea0003800000 */
[----:B------:R-:W-:Y:S01]  /*0b30*/  BSSY.RECONVERGENT B1, `(.L_x_24) ;  /* 0x0000028000017945 */ /* 0x000fe20003800200 */
[----:B------:R-:W-:Y:S02]  /*0b40*/  IMAD.U32 R13, RZ, RZ, UR6 ;  /* 0x00000006ff0d7e24 */ /* 0x000fe4000f8e00ff */
[----:B------:R-:W-:Y:S01]  /*0b50*/  IMAD.MOV.U32 R14, RZ, RZ, RZ ;  /* 0x000000ffff0e7224 */ /* 0x000fe200078e00ff */
[----:B------:R-:W-:Y:S06]  /*0b60*/  @P3 BRA `(.L_x_25) ;  /* 0x0000000000903947 */ /* 0x000fec0003800000 */
[----:B------:R-:W-:Y:S01]  /*0b70*/  CS2R R14, SRZ ;  /* 0x00000000000e7805 */ /* 0x000fe2000001ff00 */
[----:B------:R-:W-:Y:S02]  /*0b80*/  IMAD.MOV.U32 R16, RZ, RZ, RZ ;  /* 0x000000ffff107224 */ /* 0x000fe400078e00ff */
[----:B------:R-:W-:-:S07]  /*0b90*/  IMAD.U32 R13, RZ, RZ, UR6 ;  /* 0x00000006ff0d7e24 */ /* 0x000fce000f8e00ff */
.L_x_26:
        /* <DEDUP_REMOVED lines=19> */
[----:B------:R-:W4:Y:S04]  /*0cd0*/  LDG.E R21, desc[UR8][R2.64+0x34] ;  /* 0x0000340802157981 */ /* 0x000f28000c1e1900 */
[----:B------:R-:W4:Y:S01]  /*0ce0*/  LDG.E R20, desc[UR8][R2.64+0x38] ;  /* 0x0000380802147981 */ /* 0x000f22000c1e1900 */
[----:B------:R-:W-:-:S05]  /*0cf0*/  IADD3 R15, P6, PT, R15, 0x10, RZ ;  /* 0x000000100f0f7810 */ /* 0x000fca0007fde0ff */
[----:B------:R-:W-:Y:S01]  /*0d00*/  IMAD.X R16, RZ, RZ, R16, P6 ;  /* 0x000000ffff107224 */ /* 0x000fe200030e0610 */
[----:B------:R-:W-:-:S05]  /*0d10*/  IADD3 R13, P6, PT, R13, 0x10, RZ ;  /* 0x000000100d0d7810 */ /* 0x000fca0007fde0ff */
[----:B------:R-:W-:Y:S01]  /*0d20*/  IMAD.X R14, RZ, RZ, R14, P6 ;  /* 0x000000ffff0e7224 */ /* 0x000fe200030e060e */
[----:B------:R-:W-:Y:S02]  /*0d30*/  ISETP.NE.U32.AND P6, PT, R15, R10, PT ;  /* 0x0000000a0f00720c */ /* 0x000fe40003fc5070 */
[----:B-----5:R-:W-:Y:S02]  /*0d40*/  IADD3 R18, PT, PT, R19, R18, R26 ;  /* 0x0000001213127210 */ /* 0x020fe40007ffe01a */
[----:B------:R-:W-:Y:S02]  /*0d50*/  ISETP.NE.AND.EX P6, PT, R16, R9, PT, P6 ;  /* 0x000000091000720c */ /* 0x000fe40003fc5360 */
[----:B--2---:R-:W-:-:S04]  /*0d60*/  IADD3 R12, PT, PT, R23, R12, R18 ;  /* 0x0000000c170c7210 */ /* 0x004fc80007ffe012 */
[----:B---3--:R-:W-:-:S04]  /*0d70*/  IADD3 R12, PT, PT, R22, R25, R12 ;  /* 0x00000019160c7210 */ /* 0x008fc80007ffe00c */
[----:B----4-:R-:W-:-:S04]  /*0d80*/  IADD3 R21, PT, PT, R21, R24, R12 ;  /* 0x0000001815157210 */ /* 0x010fc80007ffe00c */
[----:B------:R-:W-:Y:S01]  /*0d90*/  IADD3 R12, PT, PT, R27, R20, R21 ;  /* 0x000000141b0c7210 */ /* 0x000fe20007ffe015 */
[----:B------:R-:W-:Y:S06]  /*0da0*/  @P6 BRA `(.L_x_26) ;  /* 0xfffffffc007c6947 */ /* 0x000fec000383ffff */
.L_x_25:
[----:B0-----:R-:W-:Y:S05]  /*0db0*/  BSYNC.RECONVERGENT B1 ;  /* 0x0000000000017941 */ /* 0x001fea0003800200 */
.L_x_24:
        /* <DEDUP_REMOVED lines=21> */
.L_x_28:
[----:B------:R-:W-:Y:S05]  /*0f10*/  BSYNC.RECONVERGENT B1 ;  /* 0x0000000000017941 */ /* 0x000fea0003800200 */
.L_x_27:
[----:B------:R-:W-:Y:S02]  /*0f20*/  UIADD3 UR11, UP0, UPT, UR6, 0x1, URZ ;  /* 0x00000001060b7890 */ /* 0x000fe4000ff1e0ff */
[----:B------:R-:W-:Y:S02]  /*0f30*/  UIADD3 UR7, UPT, UPT, URZ, -UR6, URZ ;  /* 0x80000006ff077290 */ /* 0x000fe4000fffe0ff */
[----:B------:R-:W-:Y:S02]  /*0f40*/  UIADD3.X UR14, UPT, UPT, URZ, URZ, URZ, UP0, !UPT ;  /* 0x000000ffff0e7290 */ /* 0x000fe400087fe4ff */
[----:B------:R-:W-:Y:S01]  /*0f50*/  ISETP.GT.U32.AND P6, PT, R4, UR11, PT ;  /* 0x0000000b04007c0c */ /* 0x000fe2000bfc4070 */
[----:B------:R-:W-:-:S03]  /*0f60*/  UPRMT UR7, UR7, 0x7710, URZ ;  /* 0x0000771007077896 */ /* 0x000fc600080000ff */
[----:B------:R-:W-:-:S04]  /*0f70*/  ISETP.GT.U32.AND.EX P6, PT, R5, UR14, PT, P6 ;  /* 0x0000000e05007c0c */ /* 0x000fc8000bfc4160 */
[----:B------:R-:W-:-:S05]  /*0f80*/  SEL R2, R4, UR11, P6 ;  /* 0x0000000b04027c07 */ /* 0x000fca000b000000 */
[----:B------:R-:W-:-:S05]  /*0f90*/  VIADD R2, R2, UR7 ;  /* 0x0000000702027c36 */ /* 0x000fca0008000000 */
[----:B------:R-:W-:-:S04]  /*0fa0*/  LOP3.LUT R20, R2, 0xffff, RZ, 0xc0, !PT ;  /* 0x0000ffff02147812 */ /* 0x000fc800078ec0ff */
[----:B------:R-:W-:-:S04]  /*0fb0*/  LOP3.LUT R2, R20, 0x7, RZ, 0xc0, !PT ;  /* 0x0000000714027812 */ /* 0x000fc800078ec0ff */
        /* <DEDUP_REMOVED lines=10> */
[----:B------:R-:W-:-:S02]  /*1060*/  @P0 IADD3 R13, P6, PT, R13, 0x4, RZ ;  /* 0x000000040d0d0810 */ /* 0x000fc40007fde0ff */
[----:B------:R-:W-:-:S03]  /*1070*/  LOP3.LUT R20, R20, 0x3, RZ, 0xc0, !PT ;  /* 0x0000000314147812 */ /* 0x000fc600078ec0ff */
        /* <DEDUP_REMOVED lines=20> */
.L_x_23:
[----:B0-----:R-:W-:Y:S05]  /*11c0*/  BSYNC.RECONVERGENT B0 ;  /* 0x0000000000007941 */ /* 0x001fea0003800200 */
.L_x_22:
[----:B------:R-:W0:Y:S01]  /*11d0*/  LDCU UR7, c[0x0][0x360] ;  /* 0x00006c00ff0777ac */ /* 0x000e220008000800 */
[----:B------:R-:W-:-:S04]  /*11e0*/  UIADD3 UR4, UP0, UPT, UR4, 0x1, URZ ;  /* 0x0000000104047890 */ /* 0x000fc8000ff1e0ff */
[----:B------:R-:W-:Y:S02]  /*11f0*/  UIADD3.X UR5, UPT, UPT, URZ, UR5, URZ, UP0, !UPT ;  /* 0x00000005ff057290 */ /* 0x000fe400087fe4ff */
[----:B0-----:R-:W-:-:S04]  /*1200*/  UISETP.NE.U32.AND UP0, UPT, UR4, UR7, UPT ;  /* 0x000000070400728c */ /* 0x001fc8000bf05070 */
[----:B------:R-:W-:-:S09]  /*1210*/  UISETP.NE.AND.EX UP0, UPT, UR5, URZ, UPT, UP0 ;  /* 0x000000ff0500728c */ /* 0x000fd2000bf05300 */
[----:B------:R-:W-:Y:S05]  /*1220*/  BRA.U UP0, `(.L_x_29) ;  /* 0xfffffff100887547 */ /* 0x000fea000b83ffff */
[----:B------:R-:W0:Y:S01]  /*1230*/  LDCU.64 UR12, c[0x0][0x380] ;  /* 0x00007000ff0c77ac */ /* 0x000e220008000a00 */
[----:B------:R-:W-:Y:S01]  /*1240*/  BAR.SYNC.DEFER_BLOCKING 0x0 ;  /* 0x0000000000007b1d */ /* 0x000fe20000010000 */
[----:B0-----:R-:W-:-:S04]  /*1250*/  LEA R2, P0, R4, UR12, 0x2 ;  /* 0x0000000c04027c11 */ /* 0x001fc8000f8010ff */
[----:B------:R-:W-:-:S05]  /*1260*/  LEA.HI.X R3, R4, UR13, R5, 0x2, P0 ;  /* 0x0000000d04037c11 */ /* 0x000fca00080f1405 */
[----:B------:R-:W-:Y:S01]  /*1270*/  STG.E desc[UR8][R2.64], R12 ;  /* 0x0000000c02007986 */ /* 0x000fe2000c101908 */
[----:B------:R-:W-:Y:S05]  /*1280*/  EXIT ;  /* 0x000000000000794d */ /* 0x000fea0003800000 */
.L_x_30:
        /* <DEDUP_REMOVED lines=15> */
.L_x_49:


//--------------------- .text._Z7kernel2Pj        --------------------------
	.section	.text._Z7kernel2Pj,"ax",@progbits
	.align	128
        .global         _Z7kernel2Pj
        .type           _Z7kernel2Pj,@function
        .size           _Z7kernel2Pj,(.L_x_50 - _Z7kernel2Pj)
        .other          _Z7kernel2Pj,@"STO_CUDA_ENTRY STV_DEFAULT"
_Z7kernel2Pj:
.text._Z7kernel2Pj:
[----:B------:R-:W-:Y:S08]  /*0000*/  LDC R1, c[0x0][0x37c] ;  /* 0x0000df00ff017b82 */ /* 0x000ff00000000800 */
[----:B------:R-:W0:Y:S01]  /*0010*/  S2UR UR4, SR_CTAID.X ;  /* 0x00000000000479c3 */ /* 0x000e220000002500 */
[----:B------:R-:W-:Y:S01]  /*0020*/  IMAD.MOV.U32 R10, RZ, RZ, RZ ;  /* 0x000000ffff0a7224 */ /* 0x000fe200078e00ff */
[----:B------:R-:W1:Y:S01]  /*0030*/  LDCU.64 UR6, c[0x0][0x358] ;  /* 0x00006b00ff0677ac */ /* 0x000e620008000a00 */
[----:B------:R-:W-:-:S05]  /*0040*/  UMOV UR5, URZ ;  /* 0x000000ff00057c82 */ /* 0x000fca0008000000 */
[----:B------:R-:W0:Y:S08]  /*0050*/  LDC R9, c[0x0][0x360] ;  /* 0x0000d800ff097b82 */ /* 0x000e300000000800 */
[----:B------:R-:W2:Y:S01]  /*0060*/  LDC.64 R2, c[0x0][0x380] ;  /* 0x0000e000ff027b82 */ /* 0x000ea20000000a00 */
[C---:B0-----:R-:W-:Y:S01]  /*0070*/  IMAD R8, R9.reuse, UR4, RZ ;  /* 0x0000000409087c24 */ /* 0x041fe2000f8e02ff */
[C---:B------:R-:W-:Y:S01]  /*0080*/  LOP3.LUT R0, R9.reuse, 0xf, RZ, 0xc0, !PT ;  /* 0x0000000f09007812 */ /* 0x040fe200078ec0ff */
[----:B------:R-:W-:Y:S01]  /*0090*/  UMOV UR4, URZ ;  /* 0x000000ff00047c82 */ /* 0x000fe20008000000 */
[----:B------:R-:W-:-:S02]  /*00a0*/  LOP3.LUT R25, R9, 0x7, RZ, 0xc0, !PT ;  /* 0x0000000709197812 */ /* 0x000fc400078ec0ff */
[----:B------:R-:W-:Y:S01]  /*00b0*/  IADD3 R7, P0, PT, R8, R9, RZ ;  /* 0x0000000908077210 */ /* 0x000fe20007f1e0ff */
[----:B------:R-:W-:Y:S01]  /*00c0*/  VIADD R0, R0, 0xffffffff ;  /* 0xffffffff00007836 */ /* 0x000fe20000000000 */
[----:B------:R-:W-:Y:S01]  /*00d0*/  LOP3.LUT R24, R9, 0x3, RZ, 0xc0, !PT ;  /* 0x0000000309187812 */ /* 0x000fe200078ec0ff */
[----:B------:R-:W-:Y:S01]  /*00e0*/  VIADD R4, R25, 0xffffffff ;  /* 0xffffffff19047836 */ /* 0x000fe20000000000 */
[----:B--2---:R-:W-:Y:S01]  /*00f0*/  LEA R5, P1, R7, R2, 0x2 ;  /* 0x0000000207057211 */ /* 0x004fe200078210ff */
[----:B------:R-:W-:Y:S01]  /*0100*/  IMAD.X R6, RZ, RZ, RZ, P0 ;  /* 0x000000ffff067224 */ /* 0x000fe200000e06ff */
[----:B------:R-:W-:Y:S02]  /*0110*/  ISETP.GE.U32.AND P2, PT, R0, 0x7, PT ;  /* 0x000000070000780c */ /* 0x000fe40003f46070 */
[----:B------:R-:W-:Y:S02]  /*0120*/  IADD3 R5, P0, PT, R5, -0x20, RZ ;  /* 0xffffffe005057810 */ /* 0x000fe40007f1e0ff */
[----:B------:R-:W-:-:S02]  /*0130*/  LEA.HI.X R0, R7, R3, R6, 0x2, P1 ;  /* 0x0000000307007211 */ /* 0x000fc400008f1406 */
[----:B------:R-:W-:Y:S02]  /*0140*/  ISETP.GE.U32.AND P3, PT, R4, 0x3, PT ;  /* 0x000000030400780c */ /* 0x000fe40003f66070 */
[----:B------:R-:W-:Y:S02]  /*0150*/  LOP3.LUT R4, R9, 0x7f0, RZ, 0xc0, !PT ;  /* 0x000007f009047812 */ /* 0x000fe400078ec0ff */
[----:B-1----:R-:W-:-:S09]  /*0160*/  IADD3.X R0, PT, PT, R0, -0x1, RZ, P0, !PT ;  /* 0xffffffff00007810 */ /* 0x002fd200007fe4ff */
.L_x_36:
[C---:B------:R-:W-:Y:S01]  /*0170*/  ISETP.GE.U32.AND P1, PT, R9.reuse, 0x10, PT ;  /* 0x000000100900780c */ /* 0x040fe20003f26070 */
[----:B------:R-:W-:Y:S01]  /*0180*/  UIADD3 UR4, UP0, UPT, UR4, 0x1, URZ ;  /* 0x0000000104047890 */ /* 0x000fe2000ff1e0ff */
[----:B------:R-:W-:Y:S02]  /*0190*/  IMAD.MOV.U32 R11, RZ, RZ, RZ ;  /* 0x000000ffff0b7224 */ /* 0x000fe400078e00ff */
[----:B------:R-:W-:Y:S01]  /*01a0*/  IMAD.MOV.U32 R12, RZ, RZ, RZ ;  /* 0x000000ffff0c7224 */ /* 0x000fe200078e00ff */
[----:B------:R-:W-:Y:S02]  /*01b0*/  UIADD3.X UR5, UPT, UPT, URZ, UR5, URZ, UP0, !UPT ;  /* 0x00000005ff057290 */ /* 0x000fe400087fe4ff */
[----:B------:R-:W-:-:S04]  /*01c0*/  ISETP.NE.U32.AND P0, PT, R9, UR4, PT ;  /* 0x0000000409007c0c */ /* 0x000fc8000bf05070 */
[----:B------:R-:W-:Y:S02]  /*01d0*/  ISETP.NE.AND.EX P0, PT, RZ, UR5, PT, P0 ;  /* 0x00000005ff007c0c */ /* 0x000fe4000bf05300 */
[----:B------:R-:W-:Y:S11]  /*01e0*/  @!P1 BRA `(.L_x_31) ;  /* 0x0000000000989947 */ /* 0x000ff60003800000 */
[----:B------:R-:W-:Y:S02]  /*01f0*/  IMAD.MOV.U32 R13, RZ, RZ, R5 ;  /* 0x000000ffff0d7224 */ /* 0x000fe400078e0005 */
[----:B------:R-:W-:Y:S02]  /*0200*/  IMAD.MOV.U32 R3, RZ, RZ, R0 ;  /* 0x000000ffff037224 */ /* 0x000fe400078e0000 */
[----:B------:R-:W-:Y:S02]  /*0210*/  IMAD.MOV.U32 R12, RZ, RZ, R4 ;  /* 0x000000ffff0c7224 */ /* 0x000fe400078e0004 */
[----:B------:R-:W-:-:S07]  /*0220*/  IMAD.MOV.U32 R11, RZ, RZ, RZ ;  /* 0x000000ffff0b7224 */ /* 0x000fce00078e00ff */
.L_x_32:
        /* <DEDUP_REMOVED lines=17> */
[----:B------:R-:W3:Y:S04]  /*0340*/  LDG.E R21, desc[UR6][R2.64+-0x1c] ;  /* 0xffffe40602157981 */ /* 0x000ee8000c1e1900 */
[----:B------:R0:W3:Y:S01]  /*0350*/  LDG.E R20, desc[UR6][R2.64+-0x20] ;  /* 0xffffe00602147981 */ /* 0x0000e2000c1e1900 */
[----:B------:R-:W-:Y:S02]  /*0360*/  IADD3 R12, P1, PT, R12, -0x10, RZ ;  /* 0xfffffff00c0c7810 */ /* 0x000fe40007f3e0ff */
[----:B----4-:R-:W-:-:S02]  /*0370*/  IADD3 R13, PT, PT, R14, R13, R26 ;  /* 0x0000000d0e0d7210 */ /* 0x010fc40007ffe01a */
[----:B------:R-:W-:Y:S02]  /*0380*/  IADD3.X R11, PT, PT, R11, -0x1, RZ, P1, !PT ;  /* 0xffffffff0b0b7810 */ /* 0x000fe40000ffe4ff */
[----:B------:R-:W-:Y:S02]  /*0390*/  ISETP.NE.U32.AND P1, PT, R12, RZ, PT ;  /* 0x000000ff0c00720c */ /* 0x000fe40003f25070 */
[----:B-----5:R-:W-:Y:S02]  /*03a0*/  IADD3 R13, PT, PT, R16, R15, R13 ;  /* 0x0000000f100d7210 */ /* 0x020fe40007ffe00d */
[----:B------:R-:W-:Y:S02]  /*03b0*/  ISETP.NE.AND.EX P1, PT, R11, RZ, PT, P1 ;  /* 0x000000ff0b00720c */ /* 0x000fe40003f25310 */
[----:B------:R-:W-:-:S04]  /*03c0*/  IADD3 R13, PT, PT, R18, R17, R13 ;  /* 0x00000011120d7210 */ /* 0x000fc80007ffe00d */
[----:B--2---:R-:W-:Y:S02]  /*03d0*/  IADD3 R10, PT, PT, R10, R19, R13 ;  /* 0x000000130a0a7210 */ /* 0x004fe40007ffe00d */
[----:B------:R-:W-:Y:S02]  /*03e0*/  IADD3 R13, P4, PT, R2, -0x40, RZ ;  /* 0xffffffc0020d7810 */ /* 0x000fe40007f9e0ff */
[----:B---3--:R-:W-:Y:S02]  /*03f0*/  IADD3 R10, PT, PT, R22, R23, R10 ;  /* 0x00000017160a7210 */ /* 0x008fe40007ffe00a */
[----:B0-----:R-:W-:Y:S02]  /*0400*/  IADD3.X R3, PT, PT, R3, -0x1, RZ, P4, !PT ;  /* 0xffffffff03037810 */ /* 0x001fe400027fe4ff */
[----:B------:R-:W-:Y:S01]  /*0410*/  IADD3 R10, PT, PT, R20, R21, R10 ;  /* 0x00000015140a7210 */ /* 0x000fe20007ffe00a */
[----:B------:R-:W-:Y:S06]  /*0420*/  @P1 BRA `(.L_x_32) ;  /* 0xfffffffc00801947 */ /* 0x000fec000383ffff */
[----:B------:R-:W-:Y:S02]  /*0430*/  IMAD.MOV.U32 R11, RZ, RZ, R4 ;  /* 0x000000ffff0b7224 */ /* 0x000fe400078e0004 */
[----:B------:R-:W-:-:S07]  /*0440*/  IMAD.MOV.U32 R12, RZ, RZ, RZ ;  /* 0x000000ffff0c7224 */ /* 0x000fce00078e00ff */
.L_x_31:
[----:B------:R-:W-:-:S13]  /*0450*/  LOP3.LUT P1, RZ, R9, 0xf, RZ, 0xc0, !PT ;  /* 0x0000000f09ff7812 */ /* 0x000fda000782c0ff */
[----:B------:R-:W-:Y:S05]  /*0460*/  @!P1 BRA `(.L_x_33) ;  /* 0x0000000000e89947 */ /* 0x000fea0003800000 */
[----:B------:R-:W-:Y:S01]  /*0470*/  ISETP.NE.AND P1, PT, R25, RZ, PT ;  /* 0x000000ff1900720c */ /* 0x000fe20003f25270 */
[----:B------:R-:W-:-:S12]  /*0480*/  @!P2 BRA `(.L_x_34) ;  /* 0x000000000054a947 */ /* 0x000fd80003800000 */
[----:B------:R-:W0:Y:S01]  /*0490*/  LDC.64 R2, c[0x0][0x380] ;  /* 0x0000e000ff027b82 */ /* 0x000e220000000a00 */
[----:B------:R-:W-:Y:S02]  /*04a0*/  LOP3.LUT R14, RZ, R11, RZ, 0x33, !PT ;  /* 0x0000000bff0e7212 */ /* 0x000fe400078e33ff */
[----:B------:R-:W-:Y:S02]  /*04b0*/  LOP3.LUT R15, RZ, R12, RZ, 0x33, !PT ;  /* 0x0000000cff0f7212 */ /* 0x000fe400078e33ff */
[----:B------:R-:W-:-:S05]  /*04c0*/  IADD3 R13, P4, PT, R14, R7, RZ ;  /* 0x000000070e0d7210 */ /* 0x000fca0007f9e0ff */
[----:B------:R-:W-:Y:S01]  /*04d0*/  IMAD.X R14, R15, 0x1, R6, P4 ;  /* 0x000000010f0e7824 */ /* 0x000fe200020e0606 */
        /* <DEDUP_REMOVED lines=16> */
.L_x_34:
        /* <DEDUP_REMOVED lines=13> */
[----:B------:R-:W3:Y:S01]  /*06b0*/  LDG.E R16, desc[UR6][R2.64+-0xc] ;  /* 0xfffff40602107981 */ /* 0x000ee2000c1e1900 */
[----:B------:R-:W-:-:S05]  /*06c0*/  IADD3 R11, P4, PT, R11, 0x4, RZ ;  /* 0x000000040b0b7810 */ /* 0x000fca0007f9e0ff */
[----:B------:R-:W-:Y:S01]  /*06d0*/  IMAD.X R12, RZ, RZ, R12, P4 ;  /* 0x000000ffff0c7224 */ /* 0x000fe200020e060c */
[----:B--2---:R-:W-:-:S04]  /*06e0*/  IADD3 R10, PT, PT, R14, R13, R10 ;  /* 0x0000000d0e0a7210 */ /* 0x004fc80007ffe00a */
[----:B---3--:R-:W-:-:S07]  /*06f0*/  IADD3 R10, PT, PT, R16, R15, R10 ;  /* 0x0000000f100a7210 */ /* 0x008fce0007ffe00a */
.L_x_35:
[----:B------:R-:W-:Y:S05]  /*0700*/  @!P1 BRA `(.L_x_33) ;  /* 0x0000000000409947 */ /* 0x000fea0003800000 */
[----:B------:R-:W0:Y:S01]  /*0710*/  LDC.64 R2, c[0x0][0x380] ;  /* 0x0000e000ff027b82 */ /* 0x000e220000000a00 */
[----:B------:R-:W-:Y:S02]  /*0720*/  LOP3.LUT R14, RZ, R11, RZ, 0x33, !PT ;  /* 0x0000000bff0e7212 */ /* 0x000fe400078e33ff */
[----:B------:R-:W-:Y:S02]  /*0730*/  LOP3.LUT R13, RZ, R12, RZ, 0x33, !PT ;  /* 0x0000000cff0d7212 */ /* 0x000fe400078e33ff */
[----:B------:R-:W-:-:S05]  /*0740*/  IADD3 R11, P1, PT, R14, R7, RZ ;  /* 0x000000070e0b7210 */ /* 0x000fca0007f3e0ff */
[----:B------:R-:W-:Y:S01]  /*0750*/  IMAD.X R12, R13, 0x1, R6, P1 ;  /* 0x000000010d0c7824 */ /* 0x000fe200008e0606 */
[----:B0-----:R-:W-:-:S04]  /*0760*/  LEA R2, P1, R11, R2, 0x2 ;  /* 0x000000020b027211 */ /* 0x001fc800078210ff */
[----:B------:R-:W-:-:S05]  /*0770*/  LEA.HI.X R3, R11, R3, R12, 0x2, P1 ;  /* 0x000000030b037211 */ /* 0x000fca00008f140c */
[----:B------:R-:W2:Y:S01]  /*0780*/  LDG.E R11, desc[UR6][R2.64] ;  /* 0x00000006020b7981 */ /* 0x000ea2000c1e1900 */
[----:B------:R-:W-:Y:S01]  /*0790*/  ISETP.NE.AND P1, PT, R24, 0x1, PT ;  /* 0x000000011800780c */ /* 0x000fe20003f25270 */
[----:B--2---:R-:W-:-:S12]  /*07a0*/  IMAD.IADD R10, R10, 0x1, R11 ;  /* 0x000000010a0a7824 */ /* 0x004fd800078e020b */
[----:B------:R-:W-:Y:S05]  /*07b0*/  @!P1 BRA `(.L_x_33) ;  /* 0x0000000000149947 */ /* 0x000fea0003800000 */
[----:B------:R-:W-:Y:S01]  /*07c0*/  ISETP.NE.AND P1, PT, R24, 0x2, PT ;  /* 0x000000021800780c */ /* 0x000fe20003f25270 */
[----:B------:R-:W2:-:S12]  /*07d0*/  LDG.E R11, desc[UR6][R2.64+-0x4] ;  /* 0xfffffc06020b7981 */ /* 0x000e98000c1e1900 */
[----:B------:R-:W3:Y:S01]  /*07e0*/  @P1 LDG.E R13, desc[UR6][R2.64+-0x8] ;  /* 0xfffff806020d1981 */ /* 0x000ee2000c1e1900 */
[----:B--2---:R-:W-:-:S04]  /*07f0*/  IMAD.IADD R10, R10, 0x1, R11 ;  /* 0x000000010a0a7824 */ /* 0x004fc800078e020b */
[----:B---3--:R-:W-:-:S07]  /*0800*/  @P1 IMAD.IADD R10, R10, 0x1, R13 ;  /* 0x000000010a0a1824 */ /* 0x008fce00078e020d */
.L_x_33:
[----:B------:R-:W-:Y:S05]  /*0810*/  @P0 BRA `(.L_x_36) ;  /* 0xfffffff800540947 */ /* 0x000fea000383ffff */
[----:B------:R-:W0:Y:S01]  /*0820*/  S2R R3, SR_TID.X ;  /* 0x0000000000037919 */ /* 0x000e220000002100 */
[----:B------:R-:W1:Y:S01]  /*0830*/  LDCU.64 UR4, c[0x0][0x380] ;  /* 0x00007000ff0477ac */ /* 0x000e620008000a00 */
[----:B------:R-:W-:Y:S01]  /*0840*/  BAR.SYNC.DEFER_BLOCKING 0x0 ;  /* 0x0000000000007b1d */ /* 0x000fe20000010000 */
[----:B0-----:R-:W-:-:S05]  /*0850*/  IADD3 R3, P0, PT, R8, R3, RZ ;  /* 0x0000000308037210 */ /* 0x001fca0007f1e0ff */
[----:B------:R-:W-:Y:S01]  /*0860*/  IMAD.X R0, RZ, RZ, RZ, P0 ;  /* 0x000000ffff007224 */ /* 0x000fe200000e06ff */
[----:B-1----:R-:W-:-:S04]  /*0870*/  LEA R2, P0, R3, UR4, 0x2 ;  /* 0x0000000403027c11 */ /* 0x002fc8000f8010ff */
[----:B------:R-:W-:-:S05]  /*0880*/  LEA.HI.X R3, R3, UR5, R0, 0x2, P0 ;  /* 0x0000000503037c11 */ /* 0x000fca00080f1400 */
[----:B------:R-:W-:Y:S01]  /*0890*/  STG.E desc[UR6][R2.64], R10 ;  /* 0x0000000a02007986 */ /* 0x000fe2000c101906 */
[----:B------:R-:W-:Y:S05]  /*08a0*/  EXIT ;  /* 0x000000000000794d */ /* 0x000fea0003800000 */
.L_x_37:
        /* <DEDUP_REMOVED lines=13> */
.L_x_50:


//--------------------- .text._Z7kernel1Pj        --------------------------
	.section	.text._Z7kernel1Pj,"ax",@progbits
	.align	128
        .global         _Z7kernel1Pj
        .type           _Z7kernel1Pj,@function
        .size           _Z7kernel1Pj,(.L_x_51 - _Z7kernel1Pj)
        .other          _Z7kernel1Pj,@"STO_CUDA_ENTRY STV_DEFAULT"
_Z7kernel1Pj:
.text._Z7kernel1Pj:
[----:B------:R-:W-:Y:S01]  /*0000*/  LDC R1, c[0x0][0x37c] ;  /* 0x0000df00ff017b82 */ /* 0x000fe20000000800 */
[----:B------:R-:W0:Y:S07]  /*0010*/  S2R R3, SR_CTAID.X ;  /* 0x0000000000037919 */ /* 0x000e2e0000002500 */
[----:B------:R-:W1:Y:S01]  /*0020*/  LDC R0, c[0x0][0x360] ;  /* 0x0000d800ff007b82 */ /* 0x000e620000000800 */
[----:B------:R-:W-:Y:S01]  /*0030*/  IMAD.MOV.U32 R10, RZ, RZ, RZ ;  /* 0x000000ffff0a7224 */ /* 0x000fe200078e00ff */
[----:B------:R-:W2:Y:S01]  /*0040*/  LDCU.64 UR6, c[0x0][0x358] ;  /* 0x00006b00ff0677ac */ /* 0x000ea20008000a00 */
[----:B------:R-:W-:Y:S01]  /*0050*/  UMOV UR4, URZ ;  /* 0x000000ff00047c82 */ /* 0x000fe20008000000 */
[----:B------:R-:W-:-:S04]  /*0060*/  UMOV UR5, URZ ;  /* 0x000000ff00057c82 */ /* 0x000fc80008000000 */
[----:B------:R-:W3:Y:S01]  /*0070*/  LDC.64 R6, c[0x0][0x380] ;  /* 0x0000e000ff067b82 */ /* 0x000ee20000000a00 */
[C---:B-1----:R-:W-:Y:S02]  /*0080*/  LOP3.LUT R22, R0.reuse, 0xf, RZ, 0xc0, !PT ;  /* 0x0000000f00167812 */ /* 0x042fe400078ec0ff */
[C---:B------:R-:W-:Y:S02]  /*0090*/  LOP3.LUT R23, R0.reuse, 0x7, RZ, 0xc0, !PT ;  /* 0x0000000700177812 */ /* 0x040fe400078ec0ff */
[C---:B------:R-:W-:Y:S02]  /*00a0*/  LOP3.LUT R24, R0.reuse, 0x3, RZ, 0xc0, !PT ;  /* 0x0000000300187812 */ /* 0x040fe400078ec0ff */
[----:B------:R-:W-:Y:S01]  /*00b0*/  IADD3 R2, P3, PT, R23, -0x1, RZ ;  /* 0xffffffff17027810 */ /* 0x000fe20007f7e0ff */
[----:B0-----:R-:W-:Y:S01]  /*00c0*/  IMAD R4, R0, R3, RZ ;  /* 0x0000000300047224 */ /* 0x001fe200078e02ff */
[----:B------:R-:W-:Y:S02]  /*00d0*/  IADD3 R3, P2, PT, R22, -0x1, RZ ;  /* 0xffffffff16037810 */ /* 0x000fe40007f5e0ff */
[----:B------:R-:W-:Y:S01]  /*00e0*/  ISETP.GE.U32.AND P1, PT, R2, 0x3, PT ;  /* 0x000000030200780c */ /* 0x000fe20003f26070 */
[----:B---3--:R-:W-:Y:S01]  /*00f0*/  IMAD.WIDE.U32 R6, R4, 0x4, R6 ;  /* 0x0000000404067825 */ /* 0x008fe200078e0006 */
[----:B------:R-:W-:-:S03]  /*0100*/  ISETP.GE.U32.AND P0, PT, R3, 0x7, PT ;  /* 0x000000070300780c */ /* 0x000fc60003f06070 */
[----:B------:R-:W-:Y:S01]  /*0110*/  IMAD.X R3, RZ, RZ, -0x1, P2 ;  /* 0xffffffffff037424 */ /* 0x000fe200010e06ff */
[----:B------:R-:W-:Y:S01]  /*0120*/  IADD3 R5, P2, PT, R6, 0x20, RZ ;  /* 0x0000002006057810 */ /* 0x000fe20007f5e0ff */
[----:B------:R-:W-:-:S03]  /*0130*/  IMAD.X R2, RZ, RZ, -0x1, P3 ;  /* 0xffffffffff027424 */ /* 0x000fc600018e06ff */
[----:B------:R-:W-:Y:S01]  /*0140*/  ISETP.GE.U32.AND.EX P0, PT, R3, RZ, PT, P0 ;  /* 0x000000ff0300720c */ /* 0x000fe20003f06100 */
[----:B------:R-:W-:Y:S01]  /*0150*/  IMAD.X R6, RZ, RZ, R7, P2 ;  /* 0x000000ffff067224 */ /* 0x000fe200010e0607 */
[----:B------:R-:W-:Y:S02]  /*0160*/  ISETP.GE.U32.AND.EX P1, PT, R2, RZ, PT, P1 ;  /* 0x000000ff0200720c */ /* 0x000fe40003f26110 */
[----:B--2---:R-:W-:-:S11]  /*0170*/  LOP3.LUT R7, R0, 0x7f0, RZ, 0xc0, !PT ;  /* 0x000007f000077812 */ /* 0x004fd600078ec0ff */
.L_x_42:
[----:B------:R-:W-:Y:S01]  /*0180*/  ISETP.GE.U32.AND P4, PT, R0, 0x10, PT ;  /* 0x000000100000780c */ /* 0x000fe20003f86070 */
[----:B------:R-:W-:Y:S01]  /*0190*/  UIADD3 UR4, UP0, UPT, UR4, 0x1, URZ ;  /* 0x0000000104047890 */ /* 0x000fe2000ff1e0ff */
[----:B------:R-:W-:Y:S01]  /*01a0*/  ISETP.NE.U32.AND P3, PT, R22, RZ, PT ;  /* 0x000000ff1600720c */ /* 0x000fe20003f65070 */
[----:B------:R-:W-:Y:S02]  /*01b0*/  IMAD.MOV.U32 R8, RZ, RZ, R4 ;  /* 0x000000ffff087224 */ /* 0x000fe400078e0004 */
[----:B------:R-:W-:Y:S01]  /*01c0*/  UIADD3.X UR5, UPT, UPT, URZ, UR5, URZ, UP0, !UPT ;  /* 0x00000005ff057290 */ /* 0x000fe200087fe4ff */
[----:B------:R-:W-:Y:S01]  /*01d0*/  ISETP.NE.AND.EX P3, PT, RZ, RZ, PT, P3 ;  /* 0x000000ffff00720c */ /* 0x000fe20003f65330 */
[----:B------:R-:W-:Y:S01]  /*01e0*/  IMAD.MOV.U32 R9, RZ, RZ, RZ ;  /* 0x000000ffff097224 */ /* 0x000fe200078e00ff */
[----:B------:R-:W-:-:S04]  /*01f0*/  ISETP.NE.U32.AND P2, PT, R0, UR4, PT ;  /* 0x0000000400007c0c */ /* 0x000fc8000bf45070 */
[----:B------:R-:W-:Y:S01]  /*0200*/  ISETP.NE.AND.EX P2, PT, RZ, UR5, PT, P2 ;  /* 0x00000005ff007c0c */ /* 0x000fe2000bf45320 */
[----:B------:R-:W-:-:S12]  /*0210*/  @!P4 BRA `(.L_x_38) ;  /* 0x0000000000a0c947 */ /* 0x000fd80003800000 */
[----:B------:R-:W-:Y:S02]  /*0220*/  IMAD.MOV.U32 R13, RZ, RZ, R5 ;  /* 0x000000ffff0d7224 */ /* 0x000fe400078e0005 */
[----:B------:R-:W-:Y:S02]  /*0230*/  IMAD.MOV.U32 R3, RZ, RZ, R6 ;  /* 0x000000ffff037224 */ /* 0x000fe400078e0006 */
[----:B------:R-:W-:Y:S02]  /*0240*/  IMAD.MOV.U32 R12, RZ, RZ, R7 ;  /* 0x000000ffff0c7224 */ /* 0x000fe400078e0007 */
[----:B------:R-:W-:Y:S02]  /*0250*/  IMAD.MOV.U32 R11, RZ, RZ, RZ ;  /* 0x000000ffff0b7224 */ /* 0x000fe400078e00ff */
[----:B------:R-:W-:Y:S02]  /*0260*/  IMAD.MOV.U32 R8, RZ, RZ, R4 ;  /* 0x000000ffff087224 */ /* 0x000fe400078e0004 */
[----:B------:R-:W-:-:S07]  /*0270*/  IMAD.MOV.U32 R9, RZ, RZ, RZ ;  /* 0x000000ffff097224 */ /* 0x000fce00078e00ff */
.L_x_39:
        /* <DEDUP_REMOVED lines=19> */
[----:B------:R0:W4:Y:S01]  /*03b0*/  LDG.E R18, desc[UR6][R2.64+0x1c] ;  /* 0x00001c0602127981 */ /* 0x000122000c1e1900 */
[----:B------:R-:W-:Y:S02]  /*03c0*/  IADD3 R12, P4, PT, R12, -0x10, RZ ;  /* 0xfffffff00c0c7810 */ /* 0x000fe40007f9e0ff */
[----:B-----5:R-:W-:Y:S02]  /*03d0*/  IADD3 R13, PT, PT, R13, R14, R25 ;  /* 0x0000000e0d0d7210 */ /* 0x020fe40007ffe019 */
[----:B------:R-:W-:Y:S02]  /*03e0*/  IADD3.X R11, PT, PT, R11, -0x1, RZ, P4, !PT ;  /* 0xffffffff0b0b7810 */ /* 0x000fe400027fe4ff */
[----:B------:R-:W-:-:S02]  /*03f0*/  ISETP.NE.U32.AND P4, PT, R12, RZ, PT ;  /* 0x000000ff0c00720c */ /* 0x000fc40003f85070 */
[----:B------:R-:W-:Y:S02]  /*0400*/  IADD3 R8, P5, PT, R8, 0x10, RZ ;  /* 0x0000001008087810 */ /* 0x000fe40007fbe0ff */
[----:B------:R-:W-:Y:S02]  /*0410*/  ISETP.NE.AND.EX P4, PT, R11, RZ, PT, P4 ;  /* 0x000000ff0b00720c */ /* 0x000fe40003f85340 */
[----:B------:R-:W-:Y:S01]  /*0420*/  IADD3 R13, PT, PT, R15, R16, R13 ;  /* 0x000000100f0d7210 */ /* 0x000fe20007ffe00d */
[----:B------:R-:W-:-:S03]  /*0430*/  IMAD.X R9, RZ, RZ, R9, P5 ;  /* 0x000000ffff097224 */ /* 0x000fc600028e0609 */
[----:B--2---:R-:W-:Y:S02]  /*0440*/  IADD3 R10, PT, PT, R10, R19, R13 ;  /* 0x000000130a0a7210 */ /* 0x004fe40007ffe00d */
[----:B------:R-:W-:-:S05]  /*0450*/  IADD3 R13, P6, PT, R2, 0x40, RZ ;  /* 0x00000040020d7810 */ /* 0x000fca0007fde0ff */
[----:B0-----:R-:W-:Y:S01]  /*0460*/  IMAD.X R3, RZ, RZ, R3, P6 ;  /* 0x000000ffff037224 */ /* 0x001fe200030e0603 */
[----:B---3--:R-:W-:-:S04]  /*0470*/  IADD3 R10, PT, PT, R21, R20, R10 ;  /* 0x00000014150a7210 */ /* 0x008fc80007ffe00a */
[----:B----4-:R-:W-:Y:S01]  /*0480*/  IADD3 R10, PT, PT, R18, R17, R10 ;  /* 0x00000011120a7210 */ /* 0x010fe20007ffe00a */
[----:B------:R-:W-:Y:S06]  /*0490*/  @P4 BRA `(.L_x_39) ;  /* 0xfffffffc00784947 */ /* 0x000fec000383ffff */
.L_x_38:
[----:B------:R-:W-:Y:S05]  /*04a0*/  @!P3 BRA `(.L_x_40) ;  /* 0x0000000000c4b947 */ /* 0x000fea0003800000 */
[----:B------:R-:W-:-:S04]  /*04b0*/  ISETP.NE.U32.AND P3, PT, R23, RZ, PT ;  /* 0x000000ff1700720c */ /* 0x000fc80003f65070 */
[----:B------:R-:W-:Y:S01]  /*04c0*/  ISETP.NE.AND.EX P3, PT, RZ, RZ, PT, P3 ;  /* 0x000000ffff00720c */ /* 0x000fe20003f65330 */
[----:B------:R-:W-:-:S12]  /*04d0*/  @!P0 BRA `(.L_x_41) ;  /* 0x0000000000448947 */ /* 0x000fd80003800000 */
        /* <DEDUP_REMOVED lines=17> */
.L_x_41:
        /* <DEDUP_REMOVED lines=8> */
[----:B------:R-:W-:-:S02]  /*0670*/  ISETP.NE.U32.AND P3, PT, R24, RZ, PT ;  /* 0x000000ff1800720c */ /* 0x000fc40003f65070 */
[----:B------:R-:W-:Y:S02]  /*0680*/  @P1 IADD3 R8, P4, PT, R8, 0x4, RZ ;  /* 0x0000000408081810 */ /* 0x000fe40007f9e0ff */
[----:B------:R-:W-:-:S03]  /*0690*/  ISETP.NE.AND.EX P3, PT, RZ, RZ, PT, P3 ;  /* 0x000000ffff00720c */ /* 0x000fc60003f65330 */
[----:B------:R-:W-:Y:S01]  /*06a0*/  @P1 IMAD.X R9, RZ, RZ, R9, P4 ;  /* 0x000000ffff091224 */ /* 0x000fe200020e0609 */
[----:B--2---:R-:W-:-:S04]  /*06b0*/  @P1 IADD3 R11, PT, PT, R12, R11, R10 ;  /* 0x0000000b0c0b1210 */ /* 0x004fc80007ffe00a */
[----:B---3--:R-:W-:-:S05]  /*06c0*/  @P1 IADD3 R10, PT, PT, R13, R14, R11 ;  /* 0x0000000e0d0a1210 */ /* 0x008fca0007ffe00b */
        /* <DEDUP_REMOVED lines=15> */
.L_x_40:
        /* <DEDUP_REMOVED lines=10> */
.L_x_43:
        /* <DEDUP_REMOVED lines=10> */
.L_x_51:


//--------------------- .text._Z14initializationPjPb --------------------------
	.section	.text._Z14initializationPjPb,"ax",@progbits
	.align	128
        .global         _Z14initializationPjPb
        .type           _Z14initializationPjPb,@function
        .size           _Z14initializationPjPb,(.L_x_52 - _Z14initializationPjPb)
        .other          _Z14initializationPjPb,@"STO_CUDA_ENTRY STV_DEFAULT"
_Z14initializationPjPb:
.text._Z14initializationPjPb:
[----:B------:R-:W-:Y:S01]  /*0000*/  LDC R1, c[0x0][0x37c] ;  /* 0x0000df00ff017b82 */ /* 0x000fe20000000800 */
[----:B------:R-:W0:Y:S07]  /*0010*/  S2R R5, SR_CTAID.X ;  /* 0x0000000000057919 */ /* 0x000e2e0000002500 */
[----:B------:R-:W1:Y:S01]  /*0020*/  LDC.64 R2, c[0x0][0x380] ;  /* 0x0000e000ff027b82 */ /* 0x000e620000000a00 */
[----:B------:R-:W0:Y:S01]  /*0030*/  LDCU UR6, c[0x0][0x360] ;  /* 0x00006c00ff0677ac */ /* 0x000e220008000800 */
[----:B------:R-:W0:Y:S01]  /*0040*/  S2R R0, SR_TID.X ;  /* 0x0000000000007919 */ /* 0x000e220000002100 */
[----:B------:R-:W2:Y:S01]  /*0050*/  LDCU.64 UR4, c[0x0][0x358] ;  /* 0x00006b00ff0477ac */ /* 0x000ea20008000a00 */
[----:B0-----:R-:W-:Y:S01]  /*0060*/  IMAD R5, R5, UR6, R0 ;  /* 0x0000000605057c24 */ /* 0x001fe2000f8e0200 */
[----:B------:R-:W-:-:S03]  /*0070*/  ISETP.NE.AND P0, PT, R0, RZ, PT ;  /* 0x000000ff0000720c */ /* 0x000fc60003f05270 */
[----:B-1----:R-:W-:-:S04]  /*0080*/  IMAD.WIDE.U32 R2, R5, 0x4, R2 ;  /* 0x0000000405027825 */ /* 0x002fc800078e0002 */
[----:B------:R-:W-:-:S05]  /*0090*/  HFMA2 R5, -RZ, RZ, 0, 5.9604644775390625e-08 ;  /* 0x00000001ff057431 */ /* 0x000fca00000001ff */
[----:B--2---:R0:W-:Y:S01]  /*00a0*/  STG.E desc[UR4][R2.64], R5 ;  /* 0x0000000502007986 */ /* 0x0041e2000c101904 */
[----:B------:R-:W-:Y:S05]  /*00b0*/  @P0 EXIT ;  /* 0x000000000000094d */ /* 0x000fea0003800000 */
[----:B0-----:R-:W0:Y:S01]  /*00c0*/  LDC.64 R2, c[0x0][0x388] ;  /* 0x0000e200ff027b82 */ /* 0x001e220000000a00 */
[----:B------:R-:W-:-:S05]  /*00d0*/  MOV R0, 0x1 ;  /* 0x0000000100007802 */ /* 0x000fca0000000f00 */
[----:B0-----:R-:W-:Y:S01]  /*00e0*/  STG.E.U8 desc[UR4][R2.64], R0 ;  /* 0x0000000002007986 */ /* 0x001fe2000c101104 */
[----:B------:R-:W-:Y:S05]  /*00f0*/  EXIT ;  /* 0x000000000000794d */ /* 0x000fea0003800000 */
.L_x_44:
        /* <DEDUP_REMOVED lines=16> */
.L_x_52:


//--------------------- .nv.shared._Z12verificationjPjPb --------------------------
	.section	.nv.shared._Z12verificationjPjPb,"aw",@nobits
	.sectionflags	@""
	.align	16
	.zero		1024


//--------------------- .nv.shared.reserved.0     --------------------------
	.section	.nv.shared.reserved.0,"aw",@nobits
	.weak		__nv_reservedSMEM_offset_0_alias
	.size		__nv_reservedSMEM_offset_0_alias, 0, 64
	.other		__nv_reservedSMEM_offset_0_alias,@"STO_CUDA_RESERVED_SHARED STV_DEFAULT"
__nv_reservedSMEM_offset_0_alias:
	.zero		0
	.zero		64


//--------------------- .nv.shared._Z7kernel6Pj   --------------------------
	.section	.nv.shared._Z7kernel6Pj,"aw",@nobits
	.sectionflags	@""
	.align	16
	.zero		1024


//--------------------- .nv.shared._Z7kernel5Pjm  --------------------------
	.section	.nv.shared._Z7kernel5Pjm,"aw",@nobits
	.sectionflags	@""
	.align	16
	.zero		1024


//--------------------- .nv.shared._Z7kernel4Pj   --------------------------
	.section	.nv.shared._Z7kernel4Pj,"aw",@nobits
	.sectionflags	@""
	.align	16
	.zero		1024


//--------------------- .nv.shared._Z7kernel3Pj   --------------------------
	.section	.nv.shared._Z7kernel3Pj,"aw",@nobits
	.sectionflags	@""
	.align	16
	.zero		1024


//--------------------- .nv.shared._Z7kernel2Pj   --------------------------
	.section	.nv.shared._Z7kernel2Pj,"aw",@nobits
	.sectionflags	@""
	.align	16
	.zero		1024


//--------------------- .nv.shared._Z7kernel1Pj   --------------------------
	.section	.nv.shared._Z7kernel1Pj,"aw",@nobits
	.sectionflags	@""
	.align	16
	.zero		1024


//--------------------- .nv.shared._Z14initializationPjPb --------------------------
	.section	.nv.shared._Z14initializationPjPb,"aw",@nobits
	.sectionflags	@""
	.align	16
	.zero		1024


//--------------------- .nv.constant0._Z12verificationjPjPb --------------------------
	.section	.nv.constant0._Z12verificationjPjPb,"a",@progbits
	.sectionflags	@""
	.align	4
.nv.constant0._Z12verificationjPjPb:
	.zero		920


//--------------------- .nv.constant0._Z7kernel6Pj --------------------------
	.section	.nv.constant0._Z7kernel6Pj,"a",@progbits
	.sectionflags	@""
	.align	4
.nv.constant0._Z7kernel6Pj:
	.zero		904


//--------------------- .nv.constant0._Z7kernel5Pjm --------------------------
	.section	.nv.constant0._Z7kernel5Pjm,"a",@progbits
	.sectionflags	@""
	.align	4
.nv.constant0._Z7kernel5Pjm:
	.zero		912


//--------------------- .nv.constant0._Z7kernel4Pj --------------------------
	.section	.nv.constant0._Z7kernel4Pj,"a",@progbits
	.sectionflags	@""
	.align	4
.nv.constant0._Z7kernel4Pj:
	.zero		904


//--------------------- .nv.constant0._Z7kernel3Pj --------------------------
	.section	.nv.constant0._Z7kernel3Pj,"a",@progbits
	.sectionflags	@""
	.align	4
.nv.constant0._Z7kernel3Pj:
	.zero		904


//--------------------- .nv.constant0._Z7kernel2Pj --------------------------
	.section	.nv.constant0._Z7kernel2Pj,"a",@progbits
	.sectionflags	@""
	.align	4
.nv.constant0._Z7kernel2Pj:
	.zero		904


//--------------------- .nv.constant0._Z7kernel1Pj --------------------------
	.section	.nv.constant0._Z7kernel1Pj,"a",@progbits
	.sectionflags	@""
	.align	4
.nv.constant0._Z7kernel1Pj:
	.zero		904


//--------------------- .nv.constant0._Z14initializationPjPb --------------------------
	.section	.nv.constant0._Z14initializationPjPb,"a",@progbits
	.sectionflags	@""
	.align	4
.nv.constant0._Z14initializationPjPb:
	.zero		912


//--------------------- SYMBOLS --------------------------

	.type		.nv.reservedSmem.offset0,@object
	.size		.nv.reservedSmem.offset0,0x4
	.type		.nv.reservedSmem.cap,@object
	.size		.nv.reservedSmem.cap,0x4
